// auto-generated by cutlass_sweep.gemm — config: {"arch": "sm_100", "cluster_m": 4, "cluster_n": 2, "dtype": "fp16", "dtype_b": "fp16", "layout": "nt", "stages": 0, "tile_k": 64, "tile_m": 64, "tile_n": 256}
#include "cutlass/cutlass.h"
#include "cutlass/gemm/collective/collective_builder.hpp"
#include "cutlass/gemm/device/gemm_universal_adapter.h"
#include "cutlass/gemm/kernel/gemm_universal.hpp"
#include "cutlass/epilogue/collective/collective_builder.hpp"

using ElemA = cutlass::half_t;
using ElemB = cutlass::half_t;
using ElemCD = cutlass::half_t;
using Acc  = float;
using TileShape    = cute::Shape<cute::_64, cute::_256, cute::_64>;
using ClusterShape = cute::Shape<cute::_4, cute::_2, cute::_1>;

using CollectiveEpilogue = typename cutlass::epilogue::collective::CollectiveBuilder<
    cutlass::arch::Sm100, cutlass::arch::OpClassTensorOp,
    TileShape, ClusterShape,
    cutlass::epilogue::collective::EpilogueTileAuto,
    Acc, Acc,
    ElemCD, cutlass::layout::RowMajor, 128 / cutlass::sizeof_bits<ElemCD>::value,
    ElemCD, cutlass::layout::RowMajor, 128 / cutlass::sizeof_bits<ElemCD>::value,
    cutlass::epilogue::collective::EpilogueScheduleAuto
  >::CollectiveOp;

using CollectiveMainloop = typename cutlass::gemm::collective::CollectiveBuilder<
    cutlass::arch::Sm100, cutlass::arch::OpClassTensorOp,
    ElemA, cutlass::layout::RowMajor, 128 / cutlass::sizeof_bits<ElemA>::value,
    ElemB, cutlass::layout::ColumnMajor, 128 / cutlass::sizeof_bits<ElemB>::value,
    Acc,
    TileShape, ClusterShape,
    cutlass::gemm::collective::StageCountAutoCarveout<static_cast<int>(sizeof(typename CollectiveEpilogue::SharedStorage))>,
    cutlass::gemm::collective::KernelScheduleAuto
  >::CollectiveOp;

using GemmKernel = cutlass::gemm::kernel::GemmUniversal<
    cute::Shape<int,int,int,int>,
    CollectiveMainloop,
    CollectiveEpilogue
>;
using Gemm = cutlass::gemm::device::GemmUniversalAdapter<GemmKernel>;

// Force the device kernel symbol into the cubin without needing a host main.
auto* _anchor = &cutlass::device_kernel<GemmKernel>;


// ===== COMPILED SASS (sm_100a) =====

	.target	sm_100a

	.elftype	@"ET_EXEC"


//--------------------- .note.nv.tkinfo           --------------------------
	.section	.note.nv.tkinfo,"",@"SHT_NOTE"
	.sectionflags	@"SHF_NOTE_NV_TKINFO"
	.tkinfo
        /*0018*/ 	.word	0x00000002
        /*0030*/ 	.string	""
        /*0030*/ 	.string	"ptxas"
        /*0030*/ 	.string	"Cuda compilation tools, release 13.0, V13.0.88"
        /*0030*/ 	.string	"Build cuda_13.0.r13.0/compiler.36424714_0"
        /*0030*/ 	.string	"-arch sm_100a -m 64 "



//--------------------- .note.nv.cuinfo           --------------------------
	.section	.note.nv.cuinfo,"",@"SHT_NOTE"
	.sectionflags	@"SHF_NOTE_NV_CUINFO"
        /*0018*/ 	.short	0x0002
        /*001a*/ 	.short	0x0064
        /*001c*/ 	.short	0x0082
	.zero		2


//--------------------- .nv.info                  --------------------------
	.section	.nv.info,"",@"SHT_CUDA_INFO"
	.align	4


	//----- nvinfo : EIATTR_REGCOUNT
	.align		4
        /*0000*/ 	.byte	0x04, 0x2f
        /*0002*/ 	.short	(.L_19 - .L_18)
	.align		4
.L_18:
        /*0004*/ 	.word	index@(_ZN7cutlass13device_kernelINS_4gemm6kernel13GemmUniversalIN4cute5tupleIJiiiiEEENS1_10collective13CollectiveMmaINS1_35MainloopSm100TmaUmmaWarpSpecializedILi4ELi2ELi4ENS5_IJNS4_1CILi4EEENSA_ILi2EEENSA_ILi1EEEEEEEENS5_IJNSA_ILi64EEENSA_ILi256EEESG_EEENS_6half_tENS5_IJlSD_lEEESJ_SK_NS4_8TiledMMAINS4_8MMA_AtomIJNS4_20SM100_MMA_F16BF16_SSISJ_SJ_fLi64ELi256ELNS4_4UMMA5MajorE0ELSP_0ELNSO_7ScaleInE0ELSQ_0EEEEEENS4_6LayoutINS5_IJSD_SD_SD_EEENS5_IJNSA_ILi0EEESV_SV_EEEEENS5_IJNS4_10UnderscoreESY_SY_EEEEENS4_23SM90_TMA_LOAD_MULTICASTENS4_14ComposedLayoutINS4_7SwizzleILi3ELi4ELi3EEENS4_18smem_ptr_flag_bitsILi16EEENST_INS5_IJNSA_ILi8EEESG_EEENS5_IJSG_SD_EEEEEEEvNS4_8identityES11_S1B_vS1C_EENS_8epilogue10collective18CollectiveEpilogueINS1E_23Sm100TmaWarpSpecializedILi4ELi2ELi32ELb1ELb0EEEJSI_NS5_IJNST_ISG_SD_EES1J_EEESJ_SK_SJ_SK_NS1E_6fusion15FusionCallbacksIS1I_NS1L_17LinearCombinationISJ_fSJ_fLNS_15FloatRoundStyleE2EEESI_S1K_JEEENS4_5SM1004TMEM4LOAD26SM100_TMEM_LOAD_16dp256b8xENS4_13SM90_TMA_LOADES1B_NS4_17SM75_U32x4_LDSM_NENS4_14SM90_TMA_STOREES1B_NS4_17SM90_U32x4_STSM_NENS4_39AutoVectorizingCopyWithAssumedAlignmentILi128EEEEEEvvEEEEvNT_6ParamsE)
        /*0008*/ 	.word	0x0000007a


	//----- nvinfo : EIATTR_FRAME_SIZE
	.align		4
.L_19:
        /*000c*/ 	.byte	0x04, 0x11
        /*000e*/ 	.short	(.L_21 - .L_20)
	.align		4
.L_20:
        /*0010*/ 	.word	index@($__internal_2_$__cuda_sm10x_tcgen05_guardrail_trap_unallocated_columns_being_dealloced)
        /*0014*/ 	.word	0x00000000


	//----- nvinfo : EIATTR_FRAME_SIZE
	.align		4
.L_21:
        /*0018*/ 	.byte	0x04, 0x11
        /*001a*/ 	.short	(.L_23 - .L_22)
	.align		4
.L_22:
        /*001c*/ 	.word	index@($__internal_1_$__cuda_sm10x_tcgen05_guardrail_trap_phase_invalid_during_alloc)
        /*0020*/ 	.word	0x00000000


	//----- nvinfo : EIATTR_FRAME_SIZE
	.align		4
.L_23:
        /*0024*/ 	.byte	0x04, 0x11
        /*0026*/ 	.short	(.L_25 - .L_24)
	.align		4
.L_24:
        /*0028*/ 	.word	index@($__internal_0_$__cuda_sm10x_tcgen05_guardrail_trap_col_being_dealloced_not_returned_by_alloc)
        /*002c*/ 	.word	0x00000000


	//----- nvinfo : EIATTR_FRAME_SIZE
	.align		4
.L_25:
        /*0030*/ 	.byte	0x04, 0x11
        /*0032*/ 	.short	(.L_27 - .L_26)
	.align		4
.L_26:
        /*0034*/ 	.word	index@(_ZN7cutlass13device_kernelINS_4gemm6kernel13GemmUniversalIN4cute5tupleIJiiiiEEENS1_10collective13CollectiveMmaINS1_35MainloopSm100TmaUmmaWarpSpecializedILi4ELi2ELi4ENS5_IJNS4_1CILi4EEENSA_ILi2EEENSA_ILi1EEEEEEEENS5_IJNSA_ILi64EEENSA_ILi256EEESG_EEENS_6half_tENS5_IJlSD_lEEESJ_SK_NS4_8TiledMMAINS4_8MMA_AtomIJNS4_20SM100_MMA_F16BF16_SSISJ_SJ_fLi64ELi256ELNS4_4UMMA5MajorE0ELSP_0ELNSO_7ScaleInE0ELSQ_0EEEEEENS4_6LayoutINS5_IJSD_SD_SD_EEENS5_IJNSA_ILi0EEESV_SV_EEEEENS5_IJNS4_10UnderscoreESY_SY_EEEEENS4_23SM90_TMA_LOAD_MULTICASTENS4_14ComposedLayoutINS4_7SwizzleILi3ELi4ELi3EEENS4_18smem_ptr_flag_bitsILi16EEENST_INS5_IJNSA_ILi8EEESG_EEENS5_IJSG_SD_EEEEEEEvNS4_8identityES11_S1B_vS1C_EENS_8epilogue10collective18CollectiveEpilogueINS1E_23Sm100TmaWarpSpecializedILi4ELi2ELi32ELb1ELb0EEEJSI_NS5_IJNST_ISG_SD_EES1J_EEESJ_SK_SJ_SK_NS1E_6fusion15FusionCallbacksIS1I_NS1L_17LinearCombinationISJ_fSJ_fLNS_15FloatRoundStyleE2EEESI_S1K_JEEENS4_5SM1004TMEM4LOAD26SM100_TMEM_LOAD_16dp256b8xENS4_13SM90_TMA_LOADES1B_NS4_17SM75_U32x4_LDSM_NENS4_14SM90_TMA_STOREES1B_NS4_17SM90_U32x4_STSM_NENS4_39AutoVectorizingCopyWithAssumedAlignmentILi128EEEEEEvvEEEEvNT_6ParamsE)
        /*0038*/ 	.word	0x00000000


	//----- nvinfo : EIATTR_MIN_STACK_SIZE
	.align		4
.L_27:
        /*003c*/ 	.byte	0x04, 0x12
        /*003e*/ 	.short	(.L_29 - .L_28)
	.align		4
.L_28:
        /*0040*/ 	.word	index@(_ZN7cutlass13device_kernelINS_4gemm6kernel13GemmUniversalIN4cute5tupleIJiiiiEEENS1_10collective13CollectiveMmaINS1_35MainloopSm100TmaUmmaWarpSpecializedILi4ELi2ELi4ENS5_IJNS4_1CILi4EEENSA_ILi2EEENSA_ILi1EEEEEEEENS5_IJNSA_ILi64EEENSA_ILi256EEESG_EEENS_6half_tENS5_IJlSD_lEEESJ_SK_NS4_8TiledMMAINS4_8MMA_AtomIJNS4_20SM100_MMA_F16BF16_SSISJ_SJ_fLi64ELi256ELNS4_4UMMA5MajorE0ELSP_0ELNSO_7ScaleInE0ELSQ_0EEEEEENS4_6LayoutINS5_IJSD_SD_SD_EEENS5_IJNSA_ILi0EEESV_SV_EEEEENS5_IJNS4_10UnderscoreESY_SY_EEEEENS4_23SM90_TMA_LOAD_MULTICASTENS4_14ComposedLayoutINS4_7SwizzleILi3ELi4ELi3EEENS4_18smem_ptr_flag_bitsILi16EEENST_INS5_IJNSA_ILi8EEESG_EEENS5_IJSG_SD_EEEEEEEvNS4_8identityES11_S1B_vS1C_EENS_8epilogue10collective18CollectiveEpilogueINS1E_23Sm100TmaWarpSpecializedILi4ELi2ELi32ELb1ELb0EEEJSI_NS5_IJNST_ISG_SD_EES1J_EEESJ_SK_SJ_SK_NS1E_6fusion15FusionCallbacksIS1I_NS1L_17LinearCombinationISJ_fSJ_fLNS_15FloatRoundStyleE2EEESI_S1K_JEEENS4_5SM1004TMEM4LOAD26SM100_TMEM_LOAD_16dp256b8xENS4_13SM90_TMA_LOADES1B_NS4_17SM75_U32x4_LDSM_NENS4_14SM90_TMA_STOREES1B_NS4_17SM90_U32x4_STSM_NENS4_39AutoVectorizingCopyWithAssumedAlignmentILi128EEEEEEvvEEEEvNT_6ParamsE)
        /*0044*/ 	.word	0x00000000
.L_29:


//--------------------- .nv.compat                --------------------------
	.section	.nv.compat,"",@"SHT_CUDA_COMPAT_INFO"
	.align	4
        /*0000*/ 	.byte	0x02, 0x09, 0x01, 0x00, 0x02, 0x02, 0x02, 0x00, 0x02, 0x05, 0x05, 0x00, 0x03, 0x07, 0x01, 0x01
        /*0010*/ 	.byte	0x02, 0x03, 0x01, 0x00, 0x02, 0x06, 0x01, 0x00, 0x04, 0x0b, 0x08, 0x00, 0x09, 0x00, 0x00, 0x00
        /*0020*/ 	.byte	0x00, 0x00, 0x00, 0x00


//--------------------- .nv.info._ZN7cutlass13device_kernelINS_4gemm6kernel13GemmUniversalIN4cute5tupleIJiiiiEEENS1_10collective13CollectiveMmaINS1_35MainloopSm100TmaUmmaWarpSpecializedILi4ELi2ELi4ENS5_IJNS4_1CILi4EEENSA_ILi2EEENSA_ILi1EEEEEEEENS5_IJNSA_ILi64EEENSA_ILi256EEESG_EEENS_6half_tENS5_IJlSD_lEEESJ_SK_NS4_8TiledMMAINS4_8MMA_AtomIJNS4_20SM100_MMA_F16BF16_SSISJ_SJ_fLi64ELi256ELNS4_4UMMA5MajorE0ELSP_0ELNSO_7ScaleInE0ELSQ_0EEEEEENS4_6LayoutINS5_IJSD_SD_SD_EEENS5_IJNSA_ILi0EEESV_SV_EEEEENS5_IJNS4_10UnderscoreESY_SY_EEEEENS4_23SM90_TMA_LOAD_MULTICASTENS4_14ComposedLayoutINS4_7SwizzleILi3ELi4ELi3EEENS4_18smem_ptr_flag_bitsILi16EEENST_INS5_IJNSA_ILi8EEESG_EEENS5_IJSG_SD_EEEEEEEvNS4_8identityES11_S1B_vS1C_EENS_8epilogue10collective18CollectiveEpilogueINS1E_23Sm100TmaWarpSpecializedILi4ELi2ELi32ELb1ELb0EEEJSI_NS5_IJNST_ISG_SD_EES1J_EEESJ_SK_SJ_SK_NS1E_6fusion15FusionCallbacksIS1I_NS1L_17LinearCombinationISJ_fSJ_fLNS_15FloatRoundStyleE2EEESI_S1K_JEEENS4_5SM1004TMEM4LOAD26SM100_TMEM_LOAD_16dp256b8xENS4_13SM90_TMA_LOADES1B_NS4_17SM75_U32x4_LDSM_NENS4_14SM90_TMA_STOREES1B_NS4_17SM90_U32x4_STSM_NENS4_39AutoVectorizingCopyWithAssumedAlignmentILi128EEEEEEvvEEEEvNT_6ParamsE --------------------------
	.section	.nv.info._ZN7cutlass13device_kernelINS_4gemm6kernel13GemmUniversalIN4cute5tupleIJiiiiEEENS1_10collective13CollectiveMmaINS1_35MainloopSm100TmaUmmaWarpSpecializedILi4ELi2ELi4ENS5_IJNS4_1CILi4EEENSA_ILi2EEENSA_ILi1EEEEEEEENS5_IJNSA_ILi64EEENSA_ILi256EEESG_EEENS_6half_tENS5_IJlSD_lEEESJ_SK_NS4_8TiledMMAINS4_8MMA_AtomIJNS4_20SM100_MMA_F16BF16_SSISJ_SJ_fLi64ELi256ELNS4_4UMMA5MajorE0ELSP_0ELNSO_7ScaleInE0ELSQ_0EEEEEENS4_6LayoutINS5_IJSD_SD_SD_EEENS5_IJNSA_ILi0EEESV_SV_EEEEENS5_IJNS4_10UnderscoreESY_SY_EEEEENS4_23SM90_TMA_LOAD_MULTICASTENS4_14ComposedLayoutINS4_7SwizzleILi3ELi4ELi3EEENS4_18smem_ptr_flag_bitsILi16EEENST_INS5_IJNSA_ILi8EEESG_EEENS5_IJSG_SD_EEEEEEEvNS4_8identityES11_S1B_vS1C_EENS_8epilogue10collective18CollectiveEpilogueINS1E_23Sm100TmaWarpSpecializedILi4ELi2ELi32ELb1ELb0EEEJSI_NS5_IJNST_ISG_SD_EES1J_EEESJ_SK_SJ_SK_NS1E_6fusion15FusionCallbacksIS1I_NS1L_17LinearCombinationISJ_fSJ_fLNS_15FloatRoundStyleE2EEESI_S1K_JEEENS4_5SM1004TMEM4LOAD26SM100_TMEM_LOAD_16dp256b8xENS4_13SM90_TMA_LOADES1B_NS4_17SM75_U32x4_LDSM_NENS4_14SM90_TMA_STOREES1B_NS4_17SM90_U32x4_STSM_NENS4_39AutoVectorizingCopyWithAssumedAlignmentILi128EEEEEEvvEEEEvNT_6ParamsE,"",@"SHT_CUDA_INFO"
	.sectionflags	@""
	.align	4


	//----- nvinfo : EIATTR_CUDA_API_VERSION
	.align		4
        /*0000*/ 	.byte	0x04, 0x37
        /*0002*/ 	.short	(.L_31 - .L_30)
.L_30:
        /*0004*/ 	.word	0x00000082


	//----- nvinfo : EIATTR_KPARAM_INFO
	.align		4
.L_31:
        /*0008*/ 	.byte	0x04, 0x17
        /*000a*/ 	.short	(.L_33 - .L_32)
.L_32:
        /*000c*/ 	.word	0x00000000
        /*0010*/ 	.short	0x0000
        /*0012*/ 	.short	0x0000
        /*0014*/ 	.byte	0x00, 0xf0, 0x01, 0x20


	//----- nvinfo : EIATTR_AT_ENTRY_FRAGMENTS
	.align		4
.L_33:
        /*0018*/ 	.byte	0x04, 0x4f
        /*001a*/ 	.short	(.L_35 - .L_34)


	//   ....[0]....
.L_34:
        /*001c*/ 	.word	0x00000006


	//----- nvinfo : EIATTR_RESERVED_SMEM_USED
	.align		4
.L_35:
        /*0020*/ 	.byte	0x01, 0x41
	.zero		2


	//----- nvinfo : EIATTR_SPARSE_MMA_MASK
	.align		4
        /*0024*/ 	.byte	0x03, 0x50
        /*0026*/ 	.short	0x0000


	//----- nvinfo : EIATTR_TCGEN05_1CTA_USED
	.align		4
        /*0028*/ 	.byte	0x01, 0x51
	.zero		2


	//----- nvinfo : EIATTR_MAXREG_COUNT
	.align		4
        /*002c*/ 	.byte	0x03, 0x1b
        /*002e*/ 	.short	0x00ff


	//----- nvinfo : EIATTR_NUM_BARRIERS
	.align		4
        /*0030*/ 	.byte	0x02, 0x4c
        /*0032*/ 	.byte	0x07
	.zero		1


	//----- nvinfo : EIATTR_EXTERNS
	.align		4
        /*0034*/ 	.byte	0x04, 0x0f
        /*0036*/ 	.short	(.L_37 - .L_36)


	//   ....[0]....
	.align		4
.L_36:
        /*0038*/ 	.word	index@(__assertfail)


	//----- nvinfo : EIATTR_MERCURY_ISA_VERSION
	.align		4
.L_37:
        /*003c*/ 	.byte	0x03, 0x5f
        /*003e*/ 	.short	0x0101


	//----- nvinfo : EIATTR_INT_WARP_WIDE_INSTR_OFFSETS
	.align		4
        /*0040*/ 	.byte	0x04, 0x31
        /*0042*/ 	.short	(.L_39 - .L_38)


	//   ....[0]....
.L_38:
        /*0044*/ 	.word	0x00003f90


	//   ....[1]....
        /*0048*/ 	.word	0x00003fb0


	//   ....[2]....
        /*004c*/ 	.word	0x00003fe0


	//   ....[3]....
        /*0050*/ 	.word	0x00004b60


	//   ....[4]....
        /*0054*/ 	.word	0x00004bd0


	//   ....[5]....
        /*0058*/ 	.word	0x00004ca0


	//   ....[6]....
        /*005c*/ 	.word	0x00004d20


	//   ....[7]....
        /*0060*/ 	.word	0x00004e10


	//   ....[8]....
        /*0064*/ 	.word	0x00004e90


	//   ....[9]....
        /*0068*/ 	.word	0x00004f70


	//   ....[10]....
        /*006c*/ 	.word	0x00005020


	//----- nvinfo : EIATTR_COOP_GROUP_MASK_REGIDS
	.align		4
.L_39:
        /*0070*/ 	.byte	0x04, 0x29
        /*0072*/ 	.short	(.L_41 - .L_40)


	//   ....[0]....
.L_40:
        /*0074*/ 	.word	0xffffffff


	//   ....[1]....
        /*0078*/ 	.word	0xffffffff


	//   ....[2]....
        /*007c*/ 	.word	0xffffffff


	//   ....[3]....
        /*0080*/ 	.word	0xffffffff


	//   ....[4]....
        /*0084*/ 	.word	0xffffffff


	//   ....[5]....
        /*0088*/ 	.word	0xffffffff


	//   ....[6]....
        /*008c*/ 	.word	0xffffffff


	//   ....[7]....
        /*0090*/ 	.word	0xffffffff


	//   ....[8]....
        /*0094*/ 	.word	0xffffffff


	//   ....[9]....
        /*0098*/ 	.word	0xffffffff


	//   ....[10]....
        /*009c*/ 	.word	0xffffffff


	//   ....[11]....
        /*00a0*/ 	.word	0xffffffff


	//   ....[12]....
        /*00a4*/ 	.word	0xffffffff


	//   ....[13]....
        /*00a8*/ 	.word	0xffffffff


	//----- nvinfo : EIATTR_COOP_GROUP_INSTR_OFFSETS
	.align		4
.L_41:
        /*00ac*/ 	.byte	0x04, 0x28
        /*00ae*/ 	.short	(.L_43 - .L_42)


	//   ....[0]....
.L_42:
        /*00b0*/ 	.word	0x00000080


	//   ....[1]....
        /*00b4*/ 	.word	0x000004f0


	//   ....[2]....
        /*00b8*/ 	.word	0x000006a0


	//   ....[3]....
        /*00bc*/ 	.word	0x00000840


	//   ....[4]....
        /*00c0*/ 	.word	0x00000940


	//   ....[5]....
        /*00c4*/ 	.word	0x00000ab0


	//   ....[6]....
        /*00c8*/ 	.word	0x00000c50


	//   ....[7]....
        /*00cc*/ 	.word	0x00000e00


	//   ....[8]....
        /*00d0*/ 	.word	0x00002290


	//   ....[9]....
        /*00d4*/ 	.word	0x00003180


	//   ....[10]....
        /*00d8*/ 	.word	0x00003390


	//   ....[11]....
        /*00dc*/ 	.word	0x000033c0


	//   ....[12]....
        /*00e0*/ 	.word	0x00003e70


	//   ....[13]....
        /*00e4*/ 	.word	0x000040a0


	//----- nvinfo : EIATTR_VRC_CTA_INIT_COUNT
	.align		4
.L_43:
        /*00e8*/ 	.byte	0x02, 0x4a
        /*00ea*/ 	.byte	0x80
	.zero		1


	//----- nvinfo : EIATTR_SYSCALL_OFFSETS
	.align		4
        /*00ec*/ 	.byte	0x04, 0x46
        /*00ee*/ 	.short	(.L_45 - .L_44)


	//   ....[0]....
.L_44:
        /*00f0*/ 	.word	0x00005cb0


	//   ....[1]....
        /*00f4*/ 	.word	0x00005da0


	//   ....[2]....
        /*00f8*/ 	.word	0x00006610


	//   ....[3]....
        /*00fc*/ 	.word	0x000072d0


	//   ....[4]....
        /*0100*/ 	.word	0x00007f40


	//   ....[5]....
        /*0104*/ 	.word	0x00008ba0


	//----- nvinfo : EIATTR_MBARRIER_INSTR_OFFSETS
	.align		4
.L_45:
        /*0108*/ 	.byte	0x04, 0x39
        /*010a*/ 	.short	(.L_47 - .L_46)


	//   ....[0]....
.L_46:
        /*010c*/ 	.word	0x00000610
        /*0110*/ 	.word	0x000000ff
        /*0114*/ 	.word	0x00000000
        /*0118*/ 	.short	0x0100
        /*011a*/ 	.byte	0x04
	.zero		1


	//   ....[1]....
        /*011c*/ 	.word	0x00000620
        /*0120*/ 	.word	0x000000ff
        /*0124*/ 	.word	0x00000020
        /*0128*/ 	.short	0x0100
        /*012a*/ 	.byte	0x04
	.zero		1


	//   ....[2]....
        /*012c*/ 	.word	0x00000630
        /*0130*/ 	.word	0x000000ff
        /*0134*/ 	.word	0x00000008
        /*0138*/ 	.short	0x0100
        /*013a*/ 	.byte	0x04
	.zero		1


	//   ....[3]....
        /*013c*/ 	.word	0x00000640
        /*0140*/ 	.word	0x000000ff
        /*0144*/ 	.word	0x00000028
        /*0148*/ 	.short	0x0100
        /*014a*/ 	.byte	0x04
	.zero		1


	//   ....[4]....
        /*014c*/ 	.word	0x00000650
        /*0150*/ 	.word	0x000000ff
        /*0154*/ 	.word	0x00000010
        /*0158*/ 	.short	0x0100
        /*015a*/ 	.byte	0x04
	.zero		1


	//   ....[5]....
        /*015c*/ 	.word	0x00000660
        /*0160*/ 	.word	0x000000ff
        /*0164*/ 	.word	0x00000030
        /*0168*/ 	.short	0x0100
        /*016a*/ 	.byte	0x04
	.zero		1


	//   ....[6]....
        /*016c*/ 	.word	0x00000670
        /*0170*/ 	.word	0x000000ff
        /*0174*/ 	.word	0x00000018
        /*0178*/ 	.short	0x0100
        /*017a*/ 	.byte	0x04
	.zero		1


	//   ....[7]....
        /*017c*/ 	.word	0x00000680
        /*0180*/ 	.word	0x000000ff
        /*0184*/ 	.word	0x00000038
        /*0188*/ 	.short	0x0100
        /*018a*/ 	.byte	0x04
	.zero		1


	//   ....[8]....
        /*018c*/ 	.word	0x000007b0
        /*0190*/ 	.word	0x000000ff
        /*0194*/ 	.word	0x00000040
        /*0198*/ 	.short	0x0100
        /*019a*/ 	.byte	0x04
	.zero		1


	//   ....[9]....
        /*019c*/ 	.word	0x000007c0
        /*01a0*/ 	.word	0x000000ff
        /*01a4*/ 	.word	0x00000060
        /*01a8*/ 	.short	0x0100
        /*01aa*/ 	.byte	0x04
	.zero		1


	//   ....[10]....
        /*01ac*/ 	.word	0x000007d0
        /*01b0*/ 	.word	0x000000ff
        /*01b4*/ 	.word	0x00000048
        /*01b8*/ 	.short	0x0100
        /*01ba*/ 	.byte	0x04
	.zero		1


	//   ....[11]....
        /*01bc*/ 	.word	0x000007e0
        /*01c0*/ 	.word	0x000000ff
        /*01c4*/ 	.word	0x00000068
        /*01c8*/ 	.short	0x0100
        /*01ca*/ 	.byte	0x04
	.zero		1


	//   ....[12]....
        /*01cc*/ 	.word	0x000007f0
        /*01d0*/ 	.word	0x000000ff
        /*01d4*/ 	.word	0x00000050
        /*01d8*/ 	.short	0x0100
        /*01da*/ 	.byte	0x04
	.zero		1


	//   ....[13]....
        /*01dc*/ 	.word	0x00000800
        /*01e0*/ 	.word	0x000000ff
        /*01e4*/ 	.word	0x00000070
        /*01e8*/ 	.short	0x0100
        /*01ea*/ 	.byte	0x04
	.zero		1


	//   ....[14]....
        /*01ec*/ 	.word	0x00000810
        /*01f0*/ 	.word	0x000000ff
        /*01f4*/ 	.word	0x00000058
        /*01f8*/ 	.short	0x0100
        /*01fa*/ 	.byte	0x04
	.zero		1


	//   ....[15]....
        /*01fc*/ 	.word	0x00000820
        /*0200*/ 	.word	0x000000ff
        /*0204*/ 	.word	0x00000078
        /*0208*/ 	.short	0x0100
        /*020a*/ 	.byte	0x04
	.zero		1


	//   ....[16]....
        /*020c*/ 	.word	0x00000910
        /*0210*/ 	.word	0x000000ff
        /*0214*/ 	.word	0x00000080
        /*0218*/ 	.short	0x0100
        /*021a*/ 	.byte	0x06
	.zero		1


	//   ....[17]....
        /*021c*/ 	.word	0x00000920
        /*0220*/ 	.word	0x000000ff
        /*0224*/ 	.word	0x00000088
        /*0228*/ 	.short	0x0100
        /*022a*/ 	.byte	0x06
	.zero		1


	//   ....[18]....
        /*022c*/ 	.word	0x00000a60
        /*0230*/ 	.word	0x000000ff
        /*0234*/ 	.word	0x00000090
        /*0238*/ 	.short	0x0100
        /*023a*/ 	.byte	0x06
	.zero		1


	//   ....[19]....
        /*023c*/ 	.word	0x00000a70
        /*0240*/ 	.word	0x000000ff
        /*0244*/ 	.word	0x000000a0
        /*0248*/ 	.short	0x0100
        /*024a*/ 	.byte	0x06
	.zero		1


	//   ....[20]....
        /*024c*/ 	.word	0x00000a80
        /*0250*/ 	.word	0x000000ff
        /*0254*/ 	.word	0x00000098
        /*0258*/ 	.short	0x0100
        /*025a*/ 	.byte	0x06
	.zero		1


	//   ....[21]....
        /*025c*/ 	.word	0x00000a90
        /*0260*/ 	.word	0x000000ff
        /*0264*/ 	.word	0x000000a8
        /*0268*/ 	.short	0x0100
        /*026a*/ 	.byte	0x06
	.zero		1


	//   ....[22]....
        /*026c*/ 	.word	0x00000bc0
        /*0270*/ 	.word	0x000000ff
        /*0274*/ 	.word	0x000000b0
        /*0278*/ 	.short	0x0100
        /*027a*/ 	.byte	0x04
	.zero		1


	//   ....[23]....
        /*027c*/ 	.word	0x00000bd0
        /*0280*/ 	.word	0x000000ff
        /*0284*/ 	.word	0x000000d0
        /*0288*/ 	.short	0x0100
        /*028a*/ 	.byte	0x04
	.zero		1


	//   ....[24]....
        /*028c*/ 	.word	0x00000be0
        /*0290*/ 	.word	0x000000ff
        /*0294*/ 	.word	0x000000b8
        /*0298*/ 	.short	0x0100
        /*029a*/ 	.byte	0x04
	.zero		1


	//   ....[25]....
        /*029c*/ 	.word	0x00000bf0
        /*02a0*/ 	.word	0x000000ff
        /*02a4*/ 	.word	0x000000d8
        /*02a8*/ 	.short	0x0100
        /*02aa*/ 	.byte	0x04
	.zero		1


	//   ....[26]....
        /*02ac*/ 	.word	0x00000c00
        /*02b0*/ 	.word	0x000000ff
        /*02b4*/ 	.word	0x000000c0
        /*02b8*/ 	.short	0x0100
        /*02ba*/ 	.byte	0x04
	.zero		1


	//   ....[27]....
        /*02bc*/ 	.word	0x00000c10
        /*02c0*/ 	.word	0x000000ff
        /*02c4*/ 	.word	0x000000e0
        /*02c8*/ 	.short	0x0100
        /*02ca*/ 	.byte	0x04
	.zero		1


	//   ....[28]....
        /*02cc*/ 	.word	0x00000c20
        /*02d0*/ 	.word	0x000000ff
        /*02d4*/ 	.word	0x000000c8
        /*02d8*/ 	.short	0x0100
        /*02da*/ 	.byte	0x04
	.zero		1


	//   ....[29]....
        /*02dc*/ 	.word	0x00000c30
        /*02e0*/ 	.word	0x000000ff
        /*02e4*/ 	.word	0x000000e8
        /*02e8*/ 	.short	0x0100
        /*02ea*/ 	.byte	0x04
	.zero		1


	//   ....[30]....
        /*02ec*/ 	.word	0x00000d20
        /*02f0*/ 	.word	0x000000ff
        /*02f4*/ 	.word	0x000000f0
        /*02f8*/ 	.short	0x0100
        /*02fa*/ 	.byte	0x04
	.zero		1


	//   ....[31]....
        /*02fc*/ 	.word	0x00000d30
        /*0300*/ 	.word	0x000000ff
        /*0304*/ 	.word	0x00000100
        /*0308*/ 	.short	0x0100
        /*030a*/ 	.byte	0x04
	.zero		1


	//   ....[32]....
        /*030c*/ 	.word	0x00000d40
        /*0310*/ 	.word	0x000000ff
        /*0314*/ 	.word	0x000000f8
        /*0318*/ 	.short	0x0100
        /*031a*/ 	.byte	0x04
	.zero		1


	//   ....[33]....
        /*031c*/ 	.word	0x00000d50
        /*0320*/ 	.word	0x000000ff
        /*0324*/ 	.word	0x00000108
        /*0328*/ 	.short	0x0100
        /*032a*/ 	.byte	0x04
	.zero		1


	//   ....[34]....
        /*032c*/ 	.word	0x00001b00
        /*0330*/ 	.word	0x00000000
        /*0334*/ 	.word	0x00000100
        /*0338*/ 	.short	0x010a
        /*033a*/ 	.byte	0xff
	.zero		1


	//   ....[35]....
        /*033c*/ 	.word	0x00001b20
        /*0340*/ 	.word	0x00000000
        /*0344*/ 	.word	0x000000f0
        /*0348*/ 	.short	0x0101
        /*034a*/ 	.byte	0xff
	.zero		1


	//   ....[36]....
        /*034c*/ 	.word	0x00001be0
        /*0350*/ 	.word	0x000000ff
        /*0354*/ 	.word	0x00000020
        /*0358*/ 	.short	0x010a
        /*035a*/ 	.byte	0x04
	.zero		1


	//   ....[37]....
        /*035c*/ 	.word	0x00001c70
        /*0360*/ 	.word	0x000000ff
        /*0364*/ 	.word	0x00000020
        /*0368*/ 	.short	0x010a
        /*036a*/ 	.byte	0x21
	.zero		1


	//   ....[38]....
        /*036c*/ 	.word	0x00001e00
        /*0370*/ 	.word	0x000000ff
        /*0374*/ 	.word	0x00000020
        /*0378*/ 	.short	0x010a
        /*037a*/ 	.byte	0x05
	.zero		1


	//   ....[39]....
        /*037c*/ 	.word	0x00001f50
        /*0380*/ 	.word	0x000000ff
        /*0384*/ 	.word	0x00000088
        /*0388*/ 	.short	0x0101
        /*038a*/ 	.byte	0x15
	.zero		1


	//   ....[40]....
        /*038c*/ 	.word	0x00001f70
        /*0390*/ 	.word	0x000000ff
        /*0394*/ 	.word	0x00000020
        /*0398*/ 	.short	0x010a
        /*039a*/ 	.byte	0x04
	.zero		1


	//   ....[41]....
        /*039c*/ 	.word	0x00001ff0
        /*03a0*/ 	.word	0x000000ff
        /*03a4*/ 	.word	0x00000020
        /*03a8*/ 	.short	0x010a
        /*03aa*/ 	.byte	0x11
	.zero		1


	//   ....[42]....
        /*03ac*/ 	.word	0x00002180
        /*03b0*/ 	.word	0x000000ff
        /*03b4*/ 	.word	0x00000020
        /*03b8*/ 	.short	0x010a
        /*03ba*/ 	.byte	0x05
	.zero		1


	//   ....[43]....
        /*03bc*/ 	.word	0x000022c0
        /*03c0*/ 	.word	0x00000003
        /*03c4*/ 	.word	0x00000090
        /*03c8*/ 	.short	0x010a
        /*03ca*/ 	.byte	0xff
	.zero		1


	//   ....[44]....
        /*03cc*/ 	.word	0x00002410
        /*03d0*/ 	.word	0x00000000
        /*03d4*/ 	.word	0x00000000
        /*03d8*/ 	.short	0x0101
        /*03da*/ 	.byte	0xff
	.zero		1


	//   ....[45]....
        /*03dc*/ 	.word	0x000029d0
        /*03e0*/ 	.word	0x000000ff
        /*03e4*/ 	.word	0x00000000
        /*03e8*/ 	.short	0x010a
        /*03ea*/ 	.byte	0x04
	.zero		1


	//   ....[46]....
        /*03ec*/ 	.word	0x00002a60
        /*03f0*/ 	.word	0x000000ff
        /*03f4*/ 	.word	0x00000000
        /*03f8*/ 	.short	0x010a
        /*03fa*/ 	.byte	0x05
	.zero		1


	//   ....[47]....
        /*03fc*/ 	.word	0x00002af0
        /*0400*/ 	.word	0x000000ff
        /*0404*/ 	.word	0x00000000
        /*0408*/ 	.short	0x010a
        /*040a*/ 	.byte	0x05
	.zero		1


	//   ....[48]....
        /*040c*/ 	.word	0x00002b90
        /*0410*/ 	.word	0x00000000
        /*0414*/ 	.word	0x00000000
        /*0418*/ 	.short	0x010a
        /*041a*/ 	.byte	0xff
	.zero		1


	//   ....[49]....
        /*041c*/ 	.word	0x00002cd0
        /*0420*/ 	.word	0x00000002
        /*0424*/ 	.word	0x000000f0
        /*0428*/ 	.short	0x010a
        /*042a*/ 	.byte	0xff
	.zero		1


	//   ....[50]....
        /*042c*/ 	.word	0x00002d30
        /*0430*/ 	.word	0x00000004
        /*0434*/ 	.word	0x00000000
        /*0438*/ 	.short	0x0101
        /*043a*/ 	.byte	0xff
	.zero		1


	//   ....[51]....
        /*043c*/ 	.word	0x00002d50
        /*0440*/ 	.word	0x000000ff
        /*0444*/ 	.word	0x000000a0
        /*0448*/ 	.short	0x010a
        /*044a*/ 	.byte	0x04
	.zero		1


	//   ....[52]....
        /*044c*/ 	.word	0x00002e70
        /*0450*/ 	.word	0x00000002
        /*0454*/ 	.word	0x00000090
        /*0458*/ 	.short	0x010a
        /*045a*/ 	.byte	0xff
	.zero		1


	//   ....[53]....
        /*045c*/ 	.word	0x00002f80
        /*0460*/ 	.word	0x00000002
        /*0464*/ 	.word	0x00000000
        /*0468*/ 	.short	0x0101
        /*046a*/ 	.byte	0xff
	.zero		1


	//   ....[54]....
        /*046c*/ 	.word	0x00003010
        /*0470*/ 	.word	0x000000ff
        /*0474*/ 	.word	0x000000a0
        /*0478*/ 	.short	0x0106
        /*047a*/ 	.byte	0x04
	.zero		1


	//   ....[55]....
        /*047c*/ 	.word	0x00003030
        /*0480*/ 	.word	0x000000ff
        /*0484*/ 	.word	0x000000a0
        /*0488*/ 	.short	0x010a
        /*048a*/ 	.byte	0x04
	.zero		1


	//   ....[56]....
        /*048c*/ 	.word	0x000030c0
        /*0490*/ 	.word	0x000000ff
        /*0494*/ 	.word	0x000000a0
        /*0498*/ 	.short	0x0106
        /*049a*/ 	.byte	0x07
	.zero		1


	//   ....[57]....
        /*049c*/ 	.word	0x00003100
        /*04a0*/ 	.word	0x00000000
        /*04a4*/ 	.word	0x000000a0
        /*04a8*/ 	.short	0x010a
        /*04aa*/ 	.byte	0xff
	.zero		1


	//   ....[58]....
        /*04ac*/ 	.word	0x00003660
        /*04b0*/ 	.word	0x00000000
        /*04b4*/ 	.word	0x00000090
        /*04b8*/ 	.short	0x010a
        /*04ba*/ 	.byte	0xff
	.zero		1


	//   ....[59]....
        /*04bc*/ 	.word	0x00003760
        /*04c0*/ 	.word	0x00000003
        /*04c4*/ 	.word	0x00000000
        /*04c8*/ 	.short	0x0101
        /*04ca*/ 	.byte	0xff
	.zero		1


	//   ....[60]....
        /*04cc*/ 	.word	0x00003770
        /*04d0*/ 	.word	0x000000ff
        /*04d4*/ 	.word	0x00000000
        /*04d8*/ 	.short	0x010a
        /*04da*/ 	.byte	0x04
	.zero		1


	//   ....[61]....
        /*04dc*/ 	.word	0x000037f0
        /*04e0*/ 	.word	0x000000ff
        /*04e4*/ 	.word	0x000000d0
        /*04e8*/ 	.short	0x010a
        /*04ea*/ 	.byte	0x1f
	.zero		1


	//   ....[62]....
        /*04ec*/ 	.word	0x000038d0
        /*04f0*/ 	.word	0x000000ff
        /*04f4*/ 	.word	0x00000000
        /*04f8*/ 	.short	0x010a
        /*04fa*/ 	.byte	0x05
	.zero		1


	//   ....[63]....
        /*04fc*/ 	.word	0x00003a10
        /*0500*/ 	.word	0x000000ff
        /*0504*/ 	.word	0x00000000
        /*0508*/ 	.short	0x010a
        /*050a*/ 	.byte	0x04
	.zero		1


	//   ....[64]....
        /*050c*/ 	.word	0x00003ca0
        /*0510*/ 	.word	0x000000ff
        /*0514*/ 	.word	0x00000000
        /*0518*/ 	.short	0x010a
        /*051a*/ 	.byte	0x04
	.zero		1


	//   ....[65]....
        /*051c*/ 	.word	0x00003d30
        /*0520*/ 	.word	0x000000ff
        /*0524*/ 	.word	0x00000000
        /*0528*/ 	.short	0x010a
        /*052a*/ 	.byte	0x05
	.zero		1


	//   ....[66]....
        /*052c*/ 	.word	0x00003dc0
        /*0530*/ 	.word	0x000000ff
        /*0534*/ 	.word	0x00000000
        /*0538*/ 	.short	0x010a
        /*053a*/ 	.byte	0x05
	.zero		1


	//   ....[67]....
        /*053c*/ 	.word	0x00003e50
        /*0540*/ 	.word	0x000000ff
        /*0544*/ 	.word	0x00000000
        /*0548*/ 	.short	0x010a
        /*054a*/ 	.byte	0x04
	.zero		1


	//   ....[68]....
        /*054c*/ 	.word	0x00004360
        /*0550*/ 	.word	0x0000000c
        /*0554*/ 	.word	0x00000090
        /*0558*/ 	.short	0x010a
        /*055a*/ 	.byte	0xff
	.zero		1


	//   ....[69]....
        /*055c*/ 	.word	0x000044d0
        /*0560*/ 	.word	0x00000000
        /*0564*/ 	.word	0x00000000
        /*0568*/ 	.short	0x0101
        /*056a*/ 	.byte	0xff
	.zero		1


	//   ....[70]....
        /*056c*/ 	.word	0x00004960
        /*0570*/ 	.word	0x000000ff
        /*0574*/ 	.word	0x00000088
        /*0578*/ 	.short	0x010a
        /*057a*/ 	.byte	0x15
	.zero		1


	//   ....[71]....
        /*057c*/ 	.word	0x00004ae0
        /*0580*/ 	.word	0x000000ff
        /*0584*/ 	.word	0x00000060
        /*0588*/ 	.short	0x010a
        /*058a*/ 	.byte	0x15
	.zero		1


	//   ....[72]....
        /*058c*/ 	.word	0x00004c50
        /*0590*/ 	.word	0x000000ff
        /*0594*/ 	.word	0x00000040
        /*0598*/ 	.short	0x010b
        /*059a*/ 	.byte	0x15
	.zero		1


	//   ....[73]....
        /*059c*/ 	.word	0x00004c60
        /*05a0*/ 	.word	0x000000ff
        /*05a4*/ 	.word	0x00000000
        /*05a8*/ 	.short	0x0101
        /*05aa*/ 	.byte	0x28
	.zero		1


	//   ....[74]....
        /*05ac*/ 	.word	0x00004c70
        /*05b0*/ 	.word	0x000000ff
        /*05b4*/ 	.word	0x00000068
        /*05b8*/ 	.short	0x010a
        /*05ba*/ 	.byte	0x15
	.zero		1


	//   ....[75]....
        /*05bc*/ 	.word	0x00004dc0
        /*05c0*/ 	.word	0x000000ff
        /*05c4*/ 	.word	0x00000048
        /*05c8*/ 	.short	0x010b
        /*05ca*/ 	.byte	0x15
	.zero		1


	//   ....[76]....
        /*05cc*/ 	.word	0x00004dd0
        /*05d0*/ 	.word	0x000000ff
        /*05d4*/ 	.word	0x00000000
        /*05d8*/ 	.short	0x0101
        /*05da*/ 	.byte	0x27
	.zero		1


	//   ....[77]....
        /*05dc*/ 	.word	0x00004de0
        /*05e0*/ 	.word	0x000000ff
        /*05e4*/ 	.word	0x00000070
        /*05e8*/ 	.short	0x010a
        /*05ea*/ 	.byte	0x15
	.zero		1


	//   ....[78]....
        /*05ec*/ 	.word	0x00004f20
        /*05f0*/ 	.word	0x000000ff
        /*05f4*/ 	.word	0x00000050
        /*05f8*/ 	.short	0x010b
        /*05fa*/ 	.byte	0x15
	.zero		1


	//   ....[79]....
        /*05fc*/ 	.word	0x00004f30
        /*0600*/ 	.word	0x000000ff
        /*0604*/ 	.word	0x00000000
        /*0608*/ 	.short	0x0101
        /*060a*/ 	.byte	0x26
	.zero		1


	//   ....[80]....
        /*060c*/ 	.word	0x00004f40
        /*0610*/ 	.word	0x000000ff
        /*0614*/ 	.word	0x00000078
        /*0618*/ 	.short	0x010a
        /*061a*/ 	.byte	0x15
	.zero		1


	//   ....[81]....
        /*061c*/ 	.word	0x00005140
        /*0620*/ 	.word	0x000000ff
        /*0624*/ 	.word	0x00000058
        /*0628*/ 	.short	0x010b
        /*062a*/ 	.byte	0x15
	.zero		1


	//   ....[82]....
        /*062c*/ 	.word	0x00005150
        /*0630*/ 	.word	0x000000ff
        /*0634*/ 	.word	0x00000000
        /*0638*/ 	.short	0x0101
        /*063a*/ 	.byte	0x25
	.zero		1


	//   ....[83]....
        /*063c*/ 	.word	0x00005180
        /*0640*/ 	.word	0x000000ff
        /*0644*/ 	.word	0x00000060
        /*0648*/ 	.short	0x010a
        /*064a*/ 	.byte	0x15
	.zero		1


	//   ....[84]....
        /*064c*/ 	.word	0x000051a0
        /*0650*/ 	.word	0x000000ff
        /*0654*/ 	.word	0x00000068
        /*0658*/ 	.short	0x010a
        /*065a*/ 	.byte	0x15
	.zero		1


	//   ....[85]....
        /*065c*/ 	.word	0x000051c0
        /*0660*/ 	.word	0x000000ff
        /*0664*/ 	.word	0x00000070
        /*0668*/ 	.short	0x010a
        /*066a*/ 	.byte	0x15
	.zero		1


	//   ....[86]....
        /*066c*/ 	.word	0x00005200
        /*0670*/ 	.word	0x00000000
        /*0674*/ 	.word	0x00000078
        /*0678*/ 	.short	0x010a
        /*067a*/ 	.byte	0xff
	.zero		1


	//   ....[87]....
        /*067c*/ 	.word	0x00005540
        /*0680*/ 	.word	0x00000003
        /*0684*/ 	.word	0x00000090
        /*0688*/ 	.short	0x010a
        /*068a*/ 	.byte	0xff
	.zero		1


	//   ....[88]....
        /*068c*/ 	.word	0x000056c0
        /*0690*/ 	.word	0x00000000
        /*0694*/ 	.word	0x00000000
        /*0698*/ 	.short	0x0101
        /*069a*/ 	.byte	0xff
	.zero		1


	//   ....[89]....
        /*069c*/ 	.word	0x00006260
        /*06a0*/ 	.word	0x000000ff
        /*06a4*/ 	.word	0x00000040
        /*06a8*/ 	.short	0x010a
        /*06aa*/ 	.byte	0x2c
	.zero		1


	//   ....[90]....
        /*06ac*/ 	.word	0x000062d0
        /*06b0*/ 	.word	0x00000062
        /*06b4*/ 	.word	0x000000b0
        /*06b8*/ 	.short	0x010a
        /*06ba*/ 	.byte	0xff
	.zero		1


	//   ....[91]....
        /*06bc*/ 	.word	0x000063f0
        /*06c0*/ 	.word	0x000000ff
        /*06c4*/ 	.word	0x00000040
        /*06c8*/ 	.short	0x010a
        /*06ca*/ 	.byte	0x2c
	.zero		1


	//   ....[92]....
        /*06cc*/ 	.word	0x000064f0
        /*06d0*/ 	.word	0x00000062
        /*06d4*/ 	.word	0x000000b0
        /*06d8*/ 	.short	0x010a
        /*06da*/ 	.byte	0xff
	.zero		1


	//   ....[93]....
        /*06dc*/ 	.word	0x00006ff0
        /*06e0*/ 	.word	0x00000000
        /*06e4*/ 	.word	0x00000000
        /*06e8*/ 	.short	0x0101
        /*06ea*/ 	.byte	0xff
	.zero		1


	//   ....[94]....
        /*06ec*/ 	.word	0x00007000
        /*06f0*/ 	.word	0x00000003
        /*06f4*/ 	.word	0x00000040
        /*06f8*/ 	.short	0x010a
        /*06fa*/ 	.byte	0xff
	.zero		1


	//   ....[95]....
        /*06fc*/ 	.word	0x000070d0
        /*0700*/ 	.word	0x00000003
        /*0704*/ 	.word	0x00000040
        /*0708*/ 	.short	0x010a
        /*070a*/ 	.byte	0xff
	.zero		1


	//   ....[96]....
        /*070c*/ 	.word	0x00007c60
        /*0710*/ 	.word	0x00000066
        /*0714*/ 	.word	0x00000000
        /*0718*/ 	.short	0x0101
        /*071a*/ 	.byte	0xff
	.zero		1


	//   ....[97]....
        /*071c*/ 	.word	0x00007c80
        /*0720*/ 	.word	0x0000003f
        /*0724*/ 	.word	0x00000040
        /*0728*/ 	.short	0x010a
        /*072a*/ 	.byte	0xff
	.zero		1


	//   ....[98]....
        /*072c*/ 	.word	0x00007d40
        /*0730*/ 	.word	0x0000003f
        /*0734*/ 	.word	0x00000040
        /*0738*/ 	.short	0x010a
        /*073a*/ 	.byte	0xff
	.zero		1


	//   ....[99]....
        /*073c*/ 	.word	0x000088c0
        /*0740*/ 	.word	0x00000066
        /*0744*/ 	.word	0x00000000
        /*0748*/ 	.short	0x0101
        /*074a*/ 	.byte	0xff
	.zero		1


	//   ....[100]....
        /*074c*/ 	.word	0x000088e0
        /*0750*/ 	.word	0x0000006c
        /*0754*/ 	.word	0x00000040
        /*0758*/ 	.short	0x010a
        /*075a*/ 	.byte	0xff
	.zero		1


	//   ....[101]....
        /*075c*/ 	.word	0x000089a0
        /*0760*/ 	.word	0x0000006c
        /*0764*/ 	.word	0x00000040
        /*0768*/ 	.short	0x010a
        /*076a*/ 	.byte	0xff
	.zero		1


	//   ....[102]....
        /*076c*/ 	.word	0x00008de0
        /*0770*/ 	.word	0x000000ff
        /*0774*/ 	.word	0x00000000
        /*0778*/ 	.short	0x0101
        /*077a*/ 	.byte	0x04
	.zero		1


	//   ....[103]....
        /*077c*/ 	.word	0x00009590
        /*0780*/ 	.word	0x00000002
        /*0784*/ 	.word	0x00000000
        /*0788*/ 	.short	0x0101
        /*078a*/ 	.byte	0xff
	.zero		1


	//   ....[104]....
        /*078c*/ 	.word	0x00009840
        /*0790*/ 	.word	0x000000ff
        /*0794*/ 	.word	0x00000000
        /*0798*/ 	.short	0x0101
        /*079a*/ 	.byte	0x04
	.zero		1


	//   ....[105]....
        /*079c*/ 	.word	0x00009860
        /*07a0*/ 	.word	0x00000000
        /*07a4*/ 	.word	0x00000100
        /*07a8*/ 	.short	0x010a
        /*07aa*/ 	.byte	0xff
	.zero		1


	//   ....[106]....
        /*07ac*/ 	.word	0x000098c0
        /*07b0*/ 	.word	0x00000000
        /*07b4*/ 	.word	0x00000020
        /*07b8*/ 	.short	0x010a
        /*07ba*/ 	.byte	0xff
	.zero		1


	//   ....[107]....
        /*07bc*/ 	.word	0x00009920
        /*07c0*/ 	.word	0x00000000
        /*07c4*/ 	.word	0x00000020
        /*07c8*/ 	.short	0x010a
        /*07ca*/ 	.byte	0xff
	.zero		1


	//   ....[108]....
        /*07cc*/ 	.word	0x00009970
        /*07d0*/ 	.word	0x00000003
        /*07d4*/ 	.word	0x00000090
        /*07d8*/ 	.short	0x010a
        /*07da*/ 	.byte	0xff
	.zero		1


	//   ....[109]....
        /*07dc*/ 	.word	0x000099d0
        /*07e0*/ 	.word	0x00000000
        /*07e4*/ 	.word	0x00000000
        /*07e8*/ 	.short	0x010a
        /*07ea*/ 	.byte	0xff
	.zero		1


	//   ....[110]....
        /*07ec*/ 	.word	0x00009a30
        /*07f0*/ 	.word	0x00000000
        /*07f4*/ 	.word	0x00000000
        /*07f8*/ 	.short	0x010a
        /*07fa*/ 	.byte	0xff
	.zero		1


	//   ....[111]....
        /*07fc*/ 	.word	0x00009a90
        /*0800*/ 	.word	0x00000000
        /*0804*/ 	.word	0x00000000
        /*0808*/ 	.short	0x010a
        /*080a*/ 	.byte	0xff
	.zero		1


	//   ....[112]....
        /*080c*/ 	.word	0x00009ae0
        /*0810*/ 	.word	0x00000002
        /*0814*/ 	.word	0x000000f0
        /*0818*/ 	.short	0x010a
        /*081a*/ 	.byte	0xff
	.zero		1


	//   ....[113]....
        /*081c*/ 	.word	0x00009b40
        /*0820*/ 	.word	0x00000002
        /*0824*/ 	.word	0x000000a0
        /*0828*/ 	.short	0x010a
        /*082a*/ 	.byte	0xff
	.zero		1


	//   ....[114]....
        /*082c*/ 	.word	0x00009b90
        /*0830*/ 	.word	0x00000002
        /*0834*/ 	.word	0x00000090
        /*0838*/ 	.short	0x010a
        /*083a*/ 	.byte	0xff
	.zero		1


	//   ....[115]....
        /*083c*/ 	.word	0x00009bf0
        /*0840*/ 	.word	0x00000000
        /*0844*/ 	.word	0x000000a0
        /*0848*/ 	.short	0x010a
        /*084a*/ 	.byte	0xff
	.zero		1


	//   ....[116]....
        /*084c*/ 	.word	0x00009c40
        /*0850*/ 	.word	0x00000000
        /*0854*/ 	.word	0x00000090
        /*0858*/ 	.short	0x010a
        /*085a*/ 	.byte	0xff
	.zero		1


	//   ....[117]....
        /*085c*/ 	.word	0x00009ca0
        /*0860*/ 	.word	0x00000003
        /*0864*/ 	.word	0x000000d0
        /*0868*/ 	.short	0x010a
        /*086a*/ 	.byte	0xff
	.zero		1


	//   ....[118]....
        /*086c*/ 	.word	0x00009d00
        /*0870*/ 	.word	0x00000000
        /*0874*/ 	.word	0x00000000
        /*0878*/ 	.short	0x010a
        /*087a*/ 	.byte	0xff
	.zero		1


	//   ....[119]....
        /*087c*/ 	.word	0x00009d60
        /*0880*/ 	.word	0x00000000
        /*0884*/ 	.word	0x00000000
        /*0888*/ 	.short	0x010a
        /*088a*/ 	.byte	0xff
	.zero		1


	//   ....[120]....
        /*088c*/ 	.word	0x00009dc0
        /*0890*/ 	.word	0x00000000
        /*0894*/ 	.word	0x00000000
        /*0898*/ 	.short	0x010a
        /*089a*/ 	.byte	0xff
	.zero		1


	//   ....[121]....
        /*089c*/ 	.word	0x00009e20
        /*08a0*/ 	.word	0x00000000
        /*08a4*/ 	.word	0x00000000
        /*08a8*/ 	.short	0x010a
        /*08aa*/ 	.byte	0xff
	.zero		1


	//   ....[122]....
        /*08ac*/ 	.word	0x00009e80
        /*08b0*/ 	.word	0x00000000
        /*08b4*/ 	.word	0x00000000
        /*08b8*/ 	.short	0x010a
        /*08ba*/ 	.byte	0xff
	.zero		1


	//   ....[123]....
        /*08bc*/ 	.word	0x00009ed0
        /*08c0*/ 	.word	0x0000000c
        /*08c4*/ 	.word	0x00000090
        /*08c8*/ 	.short	0x010a
        /*08ca*/ 	.byte	0xff
	.zero		1


	//   ....[124]....
        /*08cc*/ 	.word	0x00009f30
        /*08d0*/ 	.word	0x00000000
        /*08d4*/ 	.word	0x00000088
        /*08d8*/ 	.short	0x010a
        /*08da*/ 	.byte	0xff
	.zero		1


	//   ....[125]....
        /*08dc*/ 	.word	0x00009f90
        /*08e0*/ 	.word	0x00000000
        /*08e4*/ 	.word	0x00000060
        /*08e8*/ 	.short	0x010a
        /*08ea*/ 	.byte	0xff
	.zero		1


	//   ....[126]....
        /*08ec*/ 	.word	0x00009ff0
        /*08f0*/ 	.word	0x00000000
        /*08f4*/ 	.word	0x00000068
        /*08f8*/ 	.short	0x010a
        /*08fa*/ 	.byte	0xff
	.zero		1


	//   ....[127]....
        /*08fc*/ 	.word	0x0000a050
        /*0900*/ 	.word	0x00000000
        /*0904*/ 	.word	0x00000070
        /*0908*/ 	.short	0x010a
        /*090a*/ 	.byte	0xff
	.zero		1


	//   ....[128]....
        /*090c*/ 	.word	0x0000a0b0
        /*0910*/ 	.word	0x00000000
        /*0914*/ 	.word	0x00000078
        /*0918*/ 	.short	0x010a
        /*091a*/ 	.byte	0xff
	.zero		1


	//   ....[129]....
        /*091c*/ 	.word	0x0000a110
        /*0920*/ 	.word	0x00000000
        /*0924*/ 	.word	0x00000060
        /*0928*/ 	.short	0x010a
        /*092a*/ 	.byte	0xff
	.zero		1


	//   ....[130]....
        /*092c*/ 	.word	0x0000a170
        /*0930*/ 	.word	0x00000000
        /*0934*/ 	.word	0x00000068
        /*0938*/ 	.short	0x010a
        /*093a*/ 	.byte	0xff
	.zero		1


	//   ....[131]....
        /*093c*/ 	.word	0x0000a1d0
        /*0940*/ 	.word	0x00000000
        /*0944*/ 	.word	0x00000070
        /*0948*/ 	.short	0x010a
        /*094a*/ 	.byte	0xff
	.zero		1


	//   ....[132]....
        /*094c*/ 	.word	0x0000a220
        /*0950*/ 	.word	0x00000003
        /*0954*/ 	.word	0x00000090
        /*0958*/ 	.short	0x010a
        /*095a*/ 	.byte	0xff
	.zero		1


	//   ....[133]....
        /*095c*/ 	.word	0x0000a280
        /*0960*/ 	.word	0x00000000
        /*0964*/ 	.word	0x00000040
        /*0968*/ 	.short	0x010a
        /*096a*/ 	.byte	0xff
	.zero		1


	//   ....[134]....
        /*096c*/ 	.word	0x0000a2d0
        /*0970*/ 	.word	0x00000062
        /*0974*/ 	.word	0x000000b0
        /*0978*/ 	.short	0x010a
        /*097a*/ 	.byte	0xff
	.zero		1


	//   ....[135]....
        /*097c*/ 	.word	0x0000a320
        /*0980*/ 	.word	0x00000003
        /*0984*/ 	.word	0x00000040
        /*0988*/ 	.short	0x010a
        /*098a*/ 	.byte	0xff
	.zero		1


	//   ....[136]....
        /*098c*/ 	.word	0x0000a370
        /*0990*/ 	.word	0x0000003f
        /*0994*/ 	.word	0x00000040
        /*0998*/ 	.short	0x010a
        /*099a*/ 	.byte	0xff
	.zero		1


	//   ....[137]....
        /*099c*/ 	.word	0x0000a3c0
        /*09a0*/ 	.word	0x0000006c
        /*09a4*/ 	.word	0x00000040
        /*09a8*/ 	.short	0x010a
        /*09aa*/ 	.byte	0xff
	.zero		1


	//----- nvinfo : EIATTR_NUM_MBARRIERS
	.align		4
.L_47:
        /*09ac*/ 	.byte	0x03, 0x38
        /*09ae*/ 	.short	0x0022


	//----- nvinfo : EIATTR_EXIT_INSTR_OFFSETS
	.align		4
        /*09b0*/ 	.byte	0x04, 0x1c
        /*09b2*/ 	.short	(.L_49 - .L_48)


	//   ....[0]....
.L_48:
        /*09b4*/ 	.word	0x00002bc0


	//   ....[1]....
        /*09b8*/ 	.word	0x000030d0


	//   ....[2]....
        /*09bc*/ 	.word	0x00003130


	//   ....[3]....
        /*09c0*/ 	.word	0x000040b0


	//   ....[4]....
        /*09c4*/ 	.word	0x00005230


	//   ....[5]....
        /*09c8*/ 	.word	0x00005270


	//   ....[6]....
        /*09cc*/ 	.word	0x00009720


	//   ....[7]....
        /*09d0*/ 	.word	0x000097a0


	//   ....[8]....
        /*09d4*/ 	.word	0x000097d0


	//   ....[9]....
        /*09d8*/ 	.word	0x00009850


	//----- nvinfo : EIATTR_MAX_THREADS
	.align		4
.L_49:
        /*09dc*/ 	.byte	0x04, 0x05
        /*09de*/ 	.short	(.L_51 - .L_50)
.L_50:
        /*09e0*/ 	.word	0x00000100
        /*09e4*/ 	.word	0x00000001
        /*09e8*/ 	.word	0x00000001


	//----- nvinfo : EIATTR_CRS_STACK_SIZE
	.align		4
.L_51:
        /*09ec*/ 	.byte	0x04, 0x1e
        /*09ee*/ 	.short	(.L_53 - .L_52)
.L_52:
        /*09f0*/ 	.word	0x00000000


	//----- nvinfo : EIATTR_CBANK_PARAM_SIZE
	.align		4
.L_53:
        /*09f4*/ 	.byte	0x03, 0x19
        /*09f6*/ 	.short	0x0800


	//----- nvinfo : EIATTR_PARAM_CBANK
	.align		4
        /*09f8*/ 	.byte	0x04, 0x0a
        /*09fa*/ 	.short	(.L_55 - .L_54)
	.align		4
.L_54:
        /*09fc*/ 	.word	index@(.nv.constant0._ZN7cutlass13device_kernelINS_4gemm6kernel13GemmUniversalIN4cute5tupleIJiiiiEEENS1_10collective13CollectiveMmaINS1_35MainloopSm100TmaUmmaWarpSpecializedILi4ELi2ELi4ENS5_IJNS4_1CILi4EEENSA_ILi2EEENSA_ILi1EEEEEEEENS5_IJNSA_ILi64EEENSA_ILi256EEESG_EEENS_6half_tENS5_IJlSD_lEEESJ_SK_NS4_8TiledMMAINS4_8MMA_AtomIJNS4_20SM100_MMA_F16BF16_SSISJ_SJ_fLi64ELi256ELNS4_4UMMA5MajorE0ELSP_0ELNSO_7ScaleInE0ELSQ_0EEEEEENS4_6LayoutINS5_IJSD_SD_SD_EEENS5_IJNSA_ILi0EEESV_SV_EEEEENS5_IJNS4_10UnderscoreESY_SY_EEEEENS4_23SM90_TMA_LOAD_MULTICASTENS4_14ComposedLayoutINS4_7SwizzleILi3ELi4ELi3EEENS4_18smem_ptr_flag_bitsILi16EEENST_INS5_IJNSA_ILi8EEESG_EEENS5_IJSG_SD_EEEEEEEvNS4_8identityES11_S1B_vS1C_EENS_8epilogue10collective18CollectiveEpilogueINS1E_23Sm100TmaWarpSpecializedILi4ELi2ELi32ELb1ELb0EEEJSI_NS5_IJNST_ISG_SD_EES1J_EEESJ_SK_SJ_SK_NS1E_6fusion15FusionCallbacksIS1I_NS1L_17LinearCombinationISJ_fSJ_fLNS_15FloatRoundStyleE2EEESI_S1K_JEEENS4_5SM1004TMEM4LOAD26SM100_TMEM_LOAD_16dp256b8xENS4_13SM90_TMA_LOADES1B_NS4_17SM75_U32x4_LDSM_NENS4_14SM90_TMA_STOREES1B_NS4_17SM90_U32x4_STSM_NENS4_39AutoVectorizingCopyWithAssumedAlignmentILi128EEEEEEvvEEEEvNT_6ParamsE)
        /*0a00*/ 	.short	0x0380
        /*0a02*/ 	.short	0x0800


	//----- nvinfo : EIATTR_SW_WAR
	.align		4
.L_55:
        /*0a04*/ 	.byte	0x04, 0x36
        /*0a06*/ 	.short	(.L_57 - .L_56)
.L_56:
        /*0a08*/ 	.word	0x00000008
.L_57:


//--------------------- .nv.callgraph             --------------------------
	.section	.nv.callgraph,"",@"SHT_CUDA_CALLGRAPH"
	.align	4
	.sectionentsize	8
	.align		4
        /*0000*/ 	.word	0x00000000
	.align		4
        /*0004*/ 	.word	0xffffffff
	.align		4
        /*0008*/ 	.word	index@(_ZN7cutlass13device_kernelINS_4gemm6kernel13GemmUniversalIN4cute5tupleIJiiiiEEENS1_10collective13CollectiveMmaINS1_35MainloopSm100TmaUmmaWarpSpecializedILi4ELi2ELi4ENS5_IJNS4_1CILi4EEENSA_ILi2EEENSA_ILi1EEEEEEEENS5_IJNSA_ILi64EEENSA_ILi256EEESG_EEENS_6half_tENS5_IJlSD_lEEESJ_SK_NS4_8TiledMMAINS4_8MMA_AtomIJNS4_20SM100_MMA_F16BF16_SSISJ_SJ_fLi64ELi256ELNS4_4UMMA5MajorE0ELSP_0ELNSO_7ScaleInE0ELSQ_0EEEEEENS4_6LayoutINS5_IJSD_SD_SD_EEENS5_IJNSA_ILi0EEESV_SV_EEEEENS5_IJNS4_10UnderscoreESY_SY_EEEEENS4_23SM90_TMA_LOAD_MULTICASTENS4_14ComposedLayoutINS4_7SwizzleILi3ELi4ELi3EEENS4_18smem_ptr_flag_bitsILi16EEENST_INS5_IJNSA_ILi8EEESG_EEENS5_IJSG_SD_EEEEEEEvNS4_8identityES11_S1B_vS1C_EENS_8epilogue10collective18CollectiveEpilogueINS1E_23Sm100TmaWarpSpecializedILi4ELi2ELi32ELb1ELb0EEEJSI_NS5_IJNST_ISG_SD_EES1J_EEESJ_SK_SJ_SK_NS1E_6fusion15FusionCallbacksIS1I_NS1L_17LinearCombinationISJ_fSJ_fLNS_15FloatRoundStyleE2EEESI_S1K_JEEENS4_5SM1004TMEM4LOAD26SM100_TMEM_LOAD_16dp256b8xENS4_13SM90_TMA_LOADES1B_NS4_17SM75_U32x4_LDSM_NENS4_14SM90_TMA_STOREES1B_NS4_17SM90_U32x4_STSM_NENS4_39AutoVectorizingCopyWithAssumedAlignmentILi128EEEEEEvvEEEEvNT_6ParamsE)
	.align		4
        /*000c*/ 	.word	index@(__assertfail)
	.align		4
        /*0010*/ 	.word	0x00000000
	.align		4
        /*0014*/ 	.word	0xfffffffe
	.align		4
        /*0018*/ 	.word	0x00000000
	.align		4
        /*001c*/ 	.word	0xfffffffd
	.align		4
        /*0020*/ 	.word	0x00000000
	.align		4
        /*0024*/ 	.word	0xfffffffc


//--------------------- .nv.constant4             --------------------------
	.section	.nv.constant4,"a",@progbits
	.align	8
	.align		8
.nv.constant4:
        /*0000*/ 	.dword	__assertfail
	.align		8
        /*0008*/ 	.dword	__unnamed_1
	.align		8
        /*0010*/ 	.dword	__unnamed_2
	.align		8
        /*0018*/ 	.dword	_ZN40_INTERNAL_27aa91f2_4_k_cu_7c2d5624_337814cuda3std3__45__cpo5beginE
	.align		8
        /*0020*/ 	.dword	_ZN40_INTERNAL_27aa91f2_4_k_cu_7c2d5624_337814cuda3std3__45__cpo3endE
	.align		8
        /*0028*/ 	.dword	_ZN40_INTERNAL_27aa91f2_4_k_cu_7c2d5624_337814cuda3std3__45__cpo6cbeginE
	.align		8
        /*0030*/ 	.dword	_ZN40_INTERNAL_27aa91f2_4_k_cu_7c2d5624_337814cuda3std3__45__cpo4cendE
	.align		8
        /*0038*/ 	.dword	_ZN40_INTERNAL_27aa91f2_4_k_cu_7c2d5624_337814cuda3std3__442_GLOBAL__N__27aa91f2_4_k_cu_7c2d5624_337816ignoreE
	.align		8
        /*0040*/ 	.dword	_ZN40_INTERNAL_27aa91f2_4_k_cu_7c2d5624_337814cuda3std3__419piecewise_constructE
	.align		8
        /*0048*/ 	.dword	_ZN40_INTERNAL_27aa91f2_4_k_cu_7c2d5624_337814cuda3std3__48in_placeE
	.align		8
        /*0050*/ 	.dword	_ZN40_INTERNAL_27aa91f2_4_k_cu_7c2d5624_337814cuda3std6ranges3__45__cpo4swapE
	.align		8
        /*0058*/ 	.dword	_ZN40_INTERNAL_27aa91f2_4_k_cu_7c2d5624_337814cuda3std6ranges3__45__cpo9iter_moveE
	.align		8
        /*0060*/ 	.dword	_ZN40_INTERNAL_27aa91f2_4_k_cu_7c2d5624_337814cute7productE
	.align		8
        /*0068*/ 	.dword	_ZN40_INTERNAL_27aa91f2_4_k_cu_7c2d5624_337814cute1_E
	.align		8
        /*0070*/ 	.dword	$str$25
	.align		8
        /*0078*/ 	.dword	$str$26
	.align		8
        /*0080*/ 	.dword	$str$27
	.align		8
        /*0088*/ 	.dword	$str$28


//--------------------- .text._ZN7cutlass13device_kernelINS_4gemm6kernel13GemmUniversalIN4cute5tupleIJiiiiEEENS1_10collective13CollectiveMmaINS1_35MainloopSm100TmaUmmaWarpSpecializedILi4ELi2ELi4ENS5_IJNS4_1CILi4EEENSA_ILi2EEENSA_ILi1EEEEEEEENS5_IJNSA_ILi64EEENSA_ILi256EEESG_EEENS_6half_tENS5_IJlSD_lEEESJ_SK_NS4_8TiledMMAINS4_8MMA_AtomIJNS4_20SM100_MMA_F16BF16_SSISJ_SJ_fLi64ELi256ELNS4_4UMMA5MajorE0ELSP_0ELNSO_7ScaleInE0ELSQ_0EEEEEENS4_6LayoutINS5_IJSD_SD_SD_EEENS5_IJNSA_ILi0EEESV_SV_EEEEENS5_IJNS4_10UnderscoreESY_SY_EEEEENS4_23SM90_TMA_LOAD_MULTICASTENS4_14ComposedLayoutINS4_7SwizzleILi3ELi4ELi3EEENS4_18smem_ptr_flag_bitsILi16EEENST_INS5_IJNSA_ILi8EEESG_EEENS5_IJSG_SD_EEEEEEEvNS4_8identityES11_S1B_vS1C_EENS_8epilogue10collective18CollectiveEpilogueINS1E_23Sm100TmaWarpSpecializedILi4ELi2ELi32ELb1ELb0EEEJSI_NS5_IJNST_ISG_SD_EES1J_EEESJ_SK_SJ_SK_NS1E_6fusion15FusionCallbacksIS1I_NS1L_17LinearCombinationISJ_fSJ_fLNS_15FloatRoundStyleE2EEESI_S1K_JEEENS4_5SM1004TMEM4LOAD26SM100_TMEM_LOAD_16dp256b8xENS4_13SM90_TMA_LOADES1B_NS4_17SM75_U32x4_LDSM_NENS4_14SM90_TMA_STOREES1B_NS4_17SM90_U32x4_STSM_NENS4_39AutoVectorizingCopyWithAssumedAlignmentILi128EEEEEEvvEEEEvNT_6ParamsE --------------------------
	.section	.text._ZN7cutlass13device_kernelINS_4gemm6kernel13GemmUniversalIN4cute5tupleIJiiiiEEENS1_10collective13CollectiveMmaINS1_35MainloopSm100TmaUmmaWarpSpecializedILi4ELi2ELi4ENS5_IJNS4_1CILi4EEENSA_ILi2EEENSA_ILi1EEEEEEEENS5_IJNSA_ILi64EEENSA_ILi256EEESG_EEENS_6half_tENS5_IJlSD_lEEESJ_SK_NS4_8TiledMMAINS4_8MMA_AtomIJNS4_20SM100_MMA_F16BF16_SSISJ_SJ_fLi64ELi256ELNS4_4UMMA5MajorE0ELSP_0ELNSO_7ScaleInE0ELSQ_0EEEEEENS4_6LayoutINS5_IJSD_SD_SD_EEENS5_IJNSA_ILi0EEESV_SV_EEEEENS5_IJNS4_10UnderscoreESY_SY_EEEEENS4_23SM90_TMA_LOAD_MULTICASTENS4_14ComposedLayoutINS4_7SwizzleILi3ELi4ELi3EEENS4_18smem_ptr_flag_bitsILi16EEENST_INS5_IJNSA_ILi8EEESG_EEENS5_IJSG_SD_EEEEEEEvNS4_8identityES11_S1B_vS1C_EENS_8epilogue10collective18CollectiveEpilogueINS1E_23Sm100TmaWarpSpecializedILi4ELi2ELi32ELb1ELb0EEEJSI_NS5_IJNST_ISG_SD_EES1J_EEESJ_SK_SJ_SK_NS1E_6fusion15FusionCallbacksIS1I_NS1L_17LinearCombinationISJ_fSJ_fLNS_15FloatRoundStyleE2EEESI_S1K_JEEENS4_5SM1004TMEM4LOAD26SM100_TMEM_LOAD_16dp256b8xENS4_13SM90_TMA_LOADES1B_NS4_17SM75_U32x4_LDSM_NENS4_14SM90_TMA_STOREES1B_NS4_17SM90_U32x4_STSM_NENS4_39AutoVectorizingCopyWithAssumedAlignmentILi128EEEEEEvvEEEEvNT_6ParamsE,"ax",@progbits
	.align	128
.text._ZN7cutlass13device_kernelINS_4gemm6kernel13GemmUniversalIN4cute5tupleIJiiiiEEENS1_10collective13CollectiveMmaINS1_35MainloopSm100TmaUmmaWarpSpecializedILi4ELi2ELi4ENS5_IJNS4_1CILi4EEENSA_ILi2EEENSA_ILi1EEEEEEEENS5_IJNSA_ILi64EEENSA_ILi256EEESG_EEENS_6half_tENS5_IJlSD_lEEESJ_SK_NS4_8TiledMMAINS4_8MMA_AtomIJNS4_20SM100_MMA_F16BF16_SSISJ_SJ_fLi64ELi256ELNS4_4UMMA5MajorE0ELSP_0ELNSO_7ScaleInE0ELSQ_0EEEEEENS4_6LayoutINS5_IJSD_SD_SD_EEENS5_IJNSA_ILi0EEESV_SV_EEEEENS5_IJNS4_10UnderscoreESY_SY_EEEEENS4_23SM90_TMA_LOAD_MULTICASTENS4_14ComposedLayoutINS4_7SwizzleILi3ELi4ELi3EEENS4_18smem_ptr_flag_bitsILi16EEENST_INS5_IJNSA_ILi8EEESG_EEENS5_IJSG_SD_EEEEEEEvNS4_8identityES11_S1B_vS1C_EENS_8epilogue10collective18CollectiveEpilogueINS1E_23Sm100TmaWarpSpecializedILi4ELi2ELi32ELb1ELb0EEEJSI_NS5_IJNST_ISG_SD_EES1J_EEESJ_SK_SJ_SK_NS1E_6fusion15FusionCallbacksIS1I_NS1L_17LinearCombinationISJ_fSJ_fLNS_15FloatRoundStyleE2EEESI_S1K_JEEENS4_5SM1004TMEM4LOAD26SM100_TMEM_LOAD_16dp256b8xENS4_13SM90_TMA_LOADES1B_NS4_17SM75_U32x4_LDSM_NENS4_14SM90_TMA_STOREES1B_NS4_17SM90_U32x4_STSM_NENS4_39AutoVectorizingCopyWithAssumedAlignmentILi128EEEEEEvvEEEEvNT_6ParamsE:
        .type           _ZN7cutlass13device_kernelINS_4gemm6kernel13GemmUniversalIN4cute5tupleIJiiiiEEENS1_10collective13CollectiveMmaINS1_35MainloopSm100TmaUmmaWarpSpecializedILi4ELi2ELi4ENS5_IJNS4_1CILi4EEENSA_ILi2EEENSA_ILi1EEEEEEEENS5_IJNSA_ILi64EEENSA_ILi256EEESG_EEENS_6half_tENS5_IJlSD_lEEESJ_SK_NS4_8TiledMMAINS4_8MMA_AtomIJNS4_20SM100_MMA_F16BF16_SSISJ_SJ_fLi64ELi256ELNS4_4UMMA5MajorE0ELSP_0ELNSO_7ScaleInE0ELSQ_0EEEEEENS4_6LayoutINS5_IJSD_SD_SD_EEENS5_IJNSA_ILi0EEESV_SV_EEEEENS5_IJNS4_10UnderscoreESY_SY_EEEEENS4_23SM90_TMA_LOAD_MULTICASTENS4_14ComposedLayoutINS4_7SwizzleILi3ELi4ELi3EEENS4_18smem_ptr_flag_bitsILi16EEENST_INS5_IJNSA_ILi8EEESG_EEENS5_IJSG_SD_EEEEEEEvNS4_8identityES11_S1B_vS1C_EENS_8epilogue10collective18CollectiveEpilogueINS1E_23Sm100TmaWarpSpecializedILi4ELi2ELi32ELb1ELb0EEEJSI_NS5_IJNST_ISG_SD_EES1J_EEESJ_SK_SJ_SK_NS1E_6fusion15FusionCallbacksIS1I_NS1L_17LinearCombinationISJ_fSJ_fLNS_15FloatRoundStyleE2EEESI_S1K_JEEENS4_5SM1004TMEM4LOAD26SM100_TMEM_LOAD_16dp256b8xENS4_13SM90_TMA_LOADES1B_NS4_17SM75_U32x4_LDSM_NENS4_14SM90_TMA_STOREES1B_NS4_17SM90_U32x4_STSM_NENS4_39AutoVectorizingCopyWithAssumedAlignmentILi128EEEEEEvvEEEEvNT_6ParamsE,@function
        .size           _ZN7cutlass13device_kernelINS_4gemm6kernel13GemmUniversalIN4cute5tupleIJiiiiEEENS1_10collective13CollectiveMmaINS1_35MainloopSm100TmaUmmaWarpSpecializedILi4ELi2ELi4ENS5_IJNS4_1CILi4EEENSA_ILi2EEENSA_ILi1EEEEEEEENS5_IJNSA_ILi64EEENSA_ILi256EEESG_EEENS_6half_tENS5_IJlSD_lEEESJ_SK_NS4_8TiledMMAINS4_8MMA_AtomIJNS4_20SM100_MMA_F16BF16_SSISJ_SJ_fLi64ELi256ELNS4_4UMMA5MajorE0ELSP_0ELNSO_7ScaleInE0ELSQ_0EEEEEENS4_6LayoutINS5_IJSD_SD_SD_EEENS5_IJNSA_ILi0EEESV_SV_EEEEENS5_IJNS4_10UnderscoreESY_SY_EEEEENS4_23SM90_TMA_LOAD_MULTICASTENS4_14ComposedLayoutINS4_7SwizzleILi3ELi4ELi3EEENS4_18smem_ptr_flag_bitsILi16EEENST_INS5_IJNSA_ILi8EEESG_EEENS5_IJSG_SD_EEEEEEEvNS4_8identityES11_S1B_vS1C_EENS_8epilogue10collective18CollectiveEpilogueINS1E_23Sm100TmaWarpSpecializedILi4ELi2ELi32ELb1ELb0EEEJSI_NS5_IJNST_ISG_SD_EES1J_EEESJ_SK_SJ_SK_NS1E_6fusion15FusionCallbacksIS1I_NS1L_17LinearCombinationISJ_fSJ_fLNS_15FloatRoundStyleE2EEESI_S1K_JEEENS4_5SM1004TMEM4LOAD26SM100_TMEM_LOAD_16dp256b8xENS4_13SM90_TMA_LOADES1B_NS4_17SM75_U32x4_LDSM_NENS4_14SM90_TMA_STOREES1B_NS4_17SM90_U32x4_STSM_NENS4_39AutoVectorizingCopyWithAssumedAlignmentILi128EEEEEEvvEEEEvNT_6ParamsE,(.L_x_183 - _ZN7cutlass13device_kernelINS_4gemm6kernel13GemmUniversalIN4cute5tupleIJiiiiEEENS1_10collective13CollectiveMmaINS1_35MainloopSm100TmaUmmaWarpSpecializedILi4ELi2ELi4ENS5_IJNS4_1CILi4EEENSA_ILi2EEENSA_ILi1EEEEEEEENS5_IJNSA_ILi64EEENSA_ILi256EEESG_EEENS_6half_tENS5_IJlSD_lEEESJ_SK_NS4_8TiledMMAINS4_8MMA_AtomIJNS4_20SM100_MMA_F16BF16_SSISJ_SJ_fLi64ELi256ELNS4_4UMMA5MajorE0ELSP_0ELNSO_7ScaleInE0ELSQ_0EEEEEENS4_6LayoutINS5_IJSD_SD_SD_EEENS5_IJNSA_ILi0EEESV_SV_EEEEENS5_IJNS4_10UnderscoreESY_SY_EEEEENS4_23SM90_TMA_LOAD_MULTICASTENS4_14ComposedLayoutINS4_7SwizzleILi3ELi4ELi3EEENS4_18smem_ptr_flag_bitsILi16EEENST_INS5_IJNSA_ILi8EEESG_EEENS5_IJSG_SD_EEEEEEEvNS4_8identityES11_S1B_vS1C_EENS_8epilogue10collective18CollectiveEpilogueINS1E_23Sm100TmaWarpSpecializedILi4ELi2ELi32ELb1ELb0EEEJSI_NS5_IJNST_ISG_SD_EES1J_EEESJ_SK_SJ_SK_NS1E_6fusion15FusionCallbacksIS1I_NS1L_17LinearCombinationISJ_fSJ_fLNS_15FloatRoundStyleE2EEESI_S1K_JEEENS4_5SM1004TMEM4LOAD26SM100_TMEM_LOAD_16dp256b8xENS4_13SM90_TMA_LOADES1B_NS4_17SM75_U32x4_LDSM_NENS4_14SM90_TMA_STOREES1B_NS4_17SM90_U32x4_STSM_NENS4_39AutoVectorizingCopyWithAssumedAlignmentILi128EEEEEEvvEEEEvNT_6ParamsE)
        .other          _ZN7cutlass13device_kernelINS_4gemm6kernel13GemmUniversalIN4cute5tupleIJiiiiEEENS1_10collective13CollectiveMmaINS1_35MainloopSm100TmaUmmaWarpSpecializedILi4ELi2ELi4ENS5_IJNS4_1CILi4EEENSA_ILi2EEENSA_ILi1EEEEEEEENS5_IJNSA_ILi64EEENSA_ILi256EEESG_EEENS_6half_tENS5_IJlSD_lEEESJ_SK_NS4_8TiledMMAINS4_8MMA_AtomIJNS4_20SM100_MMA_F16BF16_SSISJ_SJ_fLi64ELi256ELNS4_4UMMA5MajorE0ELSP_0ELNSO_7ScaleInE0ELSQ_0EEEEEENS4_6LayoutINS5_IJSD_SD_SD_EEENS5_IJNSA_ILi0EEESV_SV_EEEEENS5_IJNS4_10UnderscoreESY_SY_EEEEENS4_23SM90_TMA_LOAD_MULTICASTENS4_14ComposedLayoutINS4_7SwizzleILi3ELi4ELi3EEENS4_18smem_ptr_flag_bitsILi16EEENST_INS5_IJNSA_ILi8EEESG_EEENS5_IJSG_SD_EEEEEEEvNS4_8identityES11_S1B_vS1C_EENS_8epilogue10collective18CollectiveEpilogueINS1E_23Sm100TmaWarpSpecializedILi4ELi2ELi32ELb1ELb0EEEJSI_NS5_IJNST_ISG_SD_EES1J_EEESJ_SK_SJ_SK_NS1E_6fusion15FusionCallbacksIS1I_NS1L_17LinearCombinationISJ_fSJ_fLNS_15FloatRoundStyleE2EEESI_S1K_JEEENS4_5SM1004TMEM4LOAD26SM100_TMEM_LOAD_16dp256b8xENS4_13SM90_TMA_LOADES1B_NS4_17SM75_U32x4_LDSM_NENS4_14SM90_TMA_STOREES1B_NS4_17SM90_U32x4_STSM_NENS4_39AutoVectorizingCopyWithAssumedAlignmentILi128EEEEEEvvEEEEvNT_6ParamsE,@"STO_CUDA_ENTRY STV_DEFAULT"
_ZN7cutlass13device_kernelINS_4gemm6kernel13GemmUniversalIN4cute5tupleIJiiiiEEENS1_10collective13CollectiveMmaINS1_35MainloopSm100TmaUmmaWarpSpecializedILi4ELi2ELi4ENS5_IJNS4_1CILi4EEENSA_ILi2EEENSA_ILi1EEEEEEEENS5_IJNSA_ILi64EEENSA_ILi256EEESG_EEENS_6half_tENS5_IJlSD_lEEESJ_SK_NS4_8TiledMMAINS4_8MMA_AtomIJNS4_20SM100_MMA_F16BF16_SSISJ_SJ_fLi64ELi256ELNS4_4UMMA5MajorE0ELSP_0ELNSO_7ScaleInE0ELSQ_0EEEEEENS4_6LayoutINS5_IJSD_SD_SD_EEENS5_IJNSA_ILi0EEESV_SV_EEEEENS5_IJNS4_10UnderscoreESY_SY_EEEEENS4_23SM90_TMA_LOAD_MULTICASTENS4_14ComposedLayoutINS4_7SwizzleILi3ELi4ELi3EEENS4_18smem_ptr_flag_bitsILi16EEENST_INS5_IJNSA_ILi8EEESG_EEENS5_IJSG_SD_EEEEEEEvNS4_8identityES11_S1B_vS1C_EENS_8epilogue10collective18CollectiveEpilogueINS1E_23Sm100TmaWarpSpecializedILi4ELi2ELi32ELb1ELb0EEEJSI_NS5_IJNST_ISG_SD_EES1J_EEESJ_SK_SJ_SK_NS1E_6fusion15FusionCallbacksIS1I_NS1L_17LinearCombinationISJ_fSJ_fLNS_15FloatRoundStyleE2EEESI_S1K_JEEENS4_5SM1004TMEM4LOAD26SM100_TMEM_LOAD_16dp256b8xENS4_13SM90_TMA_LOADES1B_NS4_17SM75_U32x4_LDSM_NENS4_14SM90_TMA_STOREES1B_NS4_17SM90_U32x4_STSM_NENS4_39AutoVectorizingCopyWithAssumedAlignmentILi128EEEEEEvvEEEEvNT_6ParamsE:
[----:B------:R-:W1:Y:S01]  /*0000*/  LDC R1, c[0x0][0x37c] ;  /* 0x0000df00ff017b82 */ /* 0x000e620000000800 */
[----:B------:R-:W2:Y:S01]  /*0010*/  S2R R94, SR_TID.X ;  /* 0x00000000005e7919 */ /* 0x000ea20000002100 */
[----:B------:R-:W3:Y:S01]  /*0020*/  LDCU.64 UR8, c[0x0][0x890] ;  /* 0x00011200ff0877ac */ /* 0x000ee20008000a00 */
[----:B------:R-:W-:Y:S02]  /*0030*/  PRMT R81, RZ, 0x7610, R81 ;  /* 0x00007610ff517816 */ /* 0x000fe40000000051 */
[----:B------:R-:W-:Y:S01]  /*0040*/  ELECT P3, URZ, PT ;  /* 0x0000000000ff782f */ /* 0x000fe20003860000 */
[----:B---3--:R-:W-:-:S04]  /*0050*/  UISETP.NE.U32.AND UP0, UPT, UR8, URZ, UPT ;  /* 0x000000ff0800728c */ /* 0x008fc8000bf05070 */
[----:B------:R-:W-:Y:S01]  /*0060*/  UISETP.NE.AND.EX UP0, UPT, UR9, URZ, UPT, UP0 ;  /* 0x000000ff0900728c */ /* 0x000fe2000bf05300 */
[----:B--2---:R-:W-:-:S05]  /*0070*/  SHF.R.U32.HI R82, RZ, 0x5, R94 ;  /* 0x00000005ff527819 */ /* 0x004fca000001165e */
[----:B------:R-:W2:Y:S02]  /*0080*/  SHFL.IDX PT, R0, R82, RZ, 0x1f ;  /* 0x00001fff52007589 */ /* 0x000ea400000e0000 */
[----:B--2---:R-:W-:Y:S01]  /*0090*/  R2UR UR17, R0 ;  /* 0x00000000001172ca */ /* 0x004fe200000e0000 */
[----:B-1----:R-:W-:-:S14]  /*00a0*/  BRA.U UP0, `(.L_x_0) ;  /* 0x0000000100307547 */ /* 0x002fdc000b800000 */
[----:B------:R-:W1:Y:S02]  /*00b0*/  LDCU.64 UR4, c[0x0][0x888] ;  /* 0x00011100ff0477ac */ /* 0x000e640008000a00 */
[----:B-1----:R-:W-:-:S04]  /*00c0*/  UISETP.NE.U32.AND UP0, UPT, UR4, URZ, UPT ;  /* 0x000000ff0400728c */ /* 0x002fc8000bf05070 */
[----:B------:R-:W-:-:S09]  /*00d0*/  UISETP.NE.AND.EX UP0, UPT, UR5, URZ, UPT, UP0 ;  /* 0x000000ff0500728c */ /* 0x000fd2000bf05300 */
[----:B------:R-:W-:Y:S05]  /*00e0*/  BRA.U !UP0, `(.L_x_1) ;  /* 0x0000000108147547 */ /* 0x000fea000b800000 */
[----:B------:R-:W1:Y:S01]  /*00f0*/  LDC.64 R2, c[0x0][0x888] ;  /* 0x00022200ff027b82 */ /* 0x000e620000000a00 */
[----:B------:R-:W1:Y:S02]  /*0100*/  LDCU.64 UR4, c[0x0][0x358] ;  /* 0x00006b00ff0477ac */ /* 0x000e640008000a00 */
[----:B-1----:R1:W5:Y:S01]  /*0110*/  LDG.E R41, desc[UR4][R2.64] ;  /* 0x0000000402297981 */ /* 0x002362000c1e1900 */
[----:B------:R-:W-:Y:S01]  /*0120*/  HFMA2 R81, -RZ, RZ, 0, 5.9604644775390625e-08 ;  /* 0x00000001ff517431 */ /* 0x000fe200000001ff */
[----:B------:R-:W-:Y:S05]  /*0130*/  BRA `(.L_x_0) ;  /* 0x00000000000c7947 */ /* 0x000fea0003800000 */
.L_x_1:
[----:B------:R-:W1:Y:S01]  /*0140*/  LDCU UR4, c[0x0][0x880] ;  /* 0x00011000ff0477ac */ /* 0x000e620008000800 */
[----:B------:R-:W-:Y:S01]  /*0150*/  HFMA2 R81, -RZ, RZ, 0, 5.9604644775390625e-08 ;  /* 0x00000001ff517431 */ /* 0x000fe200000001ff */
[----:B-1----:R-:W-:-:S07]  /*0160*/  MOV R41, UR4 ;  /* 0x0000000400297c02 */ /* 0x002fce0008000f00 */
.L_x_0:
[----:B------:R-:W2:Y:S02]  /*0170*/  LDCU.64 UR4, c[0x0][0x8b0] ;  /* 0x00011600ff0477ac */ /* 0x000ea40008000a00 */
[----:B--2---:R-:W-:-:S04]  /*0180*/  UISETP.NE.U32.AND UP0, UPT, UR4, URZ, UPT ;  /* 0x000000ff0400728c */ /* 0x004fc8000bf05070 */
[----:B------:R-:W-:-:S09]  /*0190*/  UISETP.NE.AND.EX UP0, UPT, UR5, URZ, UPT, UP0 ;  /* 0x000000ff0500728c */ /* 0x000fd2000bf05300 */
[----:B------:R-:W-:Y:S05]  /*01a0*/  BRA.U UP0, `(.L_x_2) ;  /* 0x0000000100287547 */ /* 0x000fea000b800000 */
[----:B------:R-:W2:Y:S02]  /*01b0*/  LDCU.64 UR4, c[0x0][0x8a8] ;  /* 0x00011500ff0477ac */ /* 0x000ea40008000a00 */
[----:B--2---:R-:W-:-:S04]  /*01c0*/  UISETP.NE.U32.AND UP0, UPT, UR4, URZ, UPT ;  /* 0x000000ff0400728c */ /* 0x004fc8000bf05070 */
[----:B------:R-:W-:-:S09]  /*01d0*/  UISETP.NE.AND.EX UP0, UPT, UR5, URZ, UPT, UP0 ;  /* 0x000000ff0500728c */ /* 0x000fd2000bf05300 */
[----:B------:R-:W-:Y:S05]  /*01e0*/  BRA.U !UP0, `(.L_x_3) ;  /* 0x0000000108107547 */ /* 0x000fea000b800000 */
[----:B------:R-:W2:Y:S01]  /*01f0*/  LDC.64 R38, c[0x0][0x8a8] ;  /* 0x00022a00ff267b82 */ /* 0x000ea20000000a00 */
[----:B------:R-:W2:Y:S02]  /*0200*/  LDCU.64 UR4, c[0x0][0x358] ;  /* 0x00006b00ff0477ac */ /* 0x000ea40008000a00 */
[----:B--2---:R2:W5:Y:S01]  /*0210*/  LDG.E R38, desc[UR4][R38.64] ;  /* 0x0000000426267981 */ /* 0x004562000c1e1900 */
[----:B------:R-:W-:Y:S05]  /*0220*/  BRA `(.L_x_2) ;  /* 0x0000000000087947 */ /* 0x000fea0003800000 */
.L_x_3:
[----:B------:R-:W2:Y:S02]  /*0230*/  LDCU UR4, c[0x0][0x8a0] ;  /* 0x00011400ff0477ac */ /* 0x000ea40008000800 */
[----:B--2---:R-:W-:Y:S02]  /*0240*/  MOV R38, UR4 ;  /* 0x0000000400267c02 */ /* 0x004fe40008000f00 */
.L_x_2:
[----:B------:R-:W-:Y:S01]  /*0250*/  IMAD.U32 R0, RZ, RZ, UR17 ;  /* 0x00000011ff007e24 */ /* 0x000fe2000f8e00ff */
[----:B------:R-:W-:Y:S04]  /*0260*/  BSSY.RECONVERGENT B0, `(.L_x_4) ;  /* 0x000000c000007945 */ /* 0x000fe80003800200 */
[C---:B------:R-:W-:Y:S02]  /*0270*/  ISETP.NE.OR P1, PT, R0.reuse, 0x1, !P3 ;  /* 0x000000010000780c */ /* 0x040fe40005f25670 */
[----:B------:R-:W-:-:S11]  /*0280*/  ISETP.NE.OR P0, PT, R0, 0x3, !P3 ;  /* 0x000000030000780c */ /* 0x000fd60005f05670 */
[----:B------:R-:W-:Y:S05]  /*0290*/  @P1 BRA `(.L_x_5) ;  /* 0x0000000000201947 */ /* 0x000fea0003800000 */
[----:B------:R-:W3:Y:S02]  /*02a0*/  LDCU.64 UR4, c[0x0][0x348] ;  /* 0x00006900ff0477ac */ /* 0x000ee40008000a00 */
[----:B---3--:R-:W-:Y:S02]  /*02b0*/  UIADD3 UR6, UP1, UPT, UR4, 0x80, URZ ;  /* 0x0000008004067890 */ /* 0x008fe4000ff3e0ff */
[----:B------:R-:W-:Y:S02]  /*02c0*/  UIADD3 UR4, UP0, UPT, UR4, 0x180, URZ ;  /* 0x0000018004047890 */ /* 0x000fe4000ff1e0ff */
[----:B------:R-:W-:Y:S02]  /*02d0*/  UIADD3.X UR7, UPT, UPT, URZ, UR5, URZ, UP1, !UPT ;  /* 0x00000005ff077290 */ /* 0x000fe40008ffe4ff */
[----:B------:R-:W-:-:S07]  /*02e0*/  UIADD3.X UR5, UPT, UPT, URZ, UR5, URZ, UP0, !UPT ;  /* 0x00000005ff057290 */ /* 0x000fce00087fe4ff */
[----:B------:R3:W-:Y:S02]  /*02f0*/  UTMACCTL.PF [UR6] ;  /* 0x00000000060079b9 */ /* 0x0007e40008040000 */
[----:B------:R3:W-:Y:S02]  /*0300*/  UTMACCTL.PF [UR4] ;  /* 0x00000000040079b9 */ /* 0x0007e40008040000 */
[----:B---3--:R-:W-:Y:S01]  /*0310*/  NOP ;  /* 0x0000000000007918 */ /* 0x008fe20000000000 */
.L_x_5:
[----:B------:R-:W-:Y:S05]  /*0320*/  BSYNC.RECONVERGENT B0 ;  /* 0x0000000000007941 */ /* 0x000fea0003800200 */
.L_x_4:
[----:B------:R-:W-:Y:S04]  /*0330*/  BSSY.RECONVERGENT B0, `(.L_x_6) ;  /* 0x000000a000007945 */ /* 0x000fe80003800200 */
        /* <DEDUP_REMOVED lines=9> */
.L_x_7:
[----:B------:R-:W-:Y:S05]  /*03d0*/  BSYNC.RECONVERGENT B0 ;  /* 0x0000000000007941 */ /* 0x000fea0003800200 */
.L_x_6:
[----:B------:R-:W3:Y:S01]  /*03e0*/  LDCU.64 UR4, c[0x0][0x888] ;  /* 0x00011100ff0477ac */ /* 0x000ee20008000a00 */
[----:B------:R-:W-:Y:S02]  /*03f0*/  UISETP.EQ.U32.AND UP1, UPT, UR8, URZ, UPT ;  /* 0x000000ff0800728c */ /* 0x000fe4000bf22070 */
[----:B------:R-:W-:Y:S02]  /*0400*/  UPLOP3.LUT UP4, UPT, UPT, UPT, UPT, 0x80, 0x8 ;  /* 0x000000000008789c */ /* 0x000fe40003f8f070 */
[----:B---3--:R-:W-:-:S04]  /*0410*/  UISETP.NE.U32.AND UP0, UPT, UR4, URZ, UPT ;  /* 0x000000ff0400728c */ /* 0x008fc8000bf05070 */
[----:B------:R-:W-:-:S04]  /*0420*/  UISETP.NE.AND.EX UP0, UPT, UR5, URZ, UPT, UP0 ;  /* 0x000000ff0500728c */ /* 0x000fc8000bf05300 */
[----:B------:R-:W-:-:S04]  /*0430*/  UISETP.EQ.OR.EX UP2, UPT, UR9, URZ, !UP0, UP1 ;  /* 0x000000ff0900728c */ /* 0x000fc8000c742710 */
[----:B------:R-:W-:-:S06]  /*0440*/  UP2UR UR4, UPR, URZ, 0x4 ;  /* 0x00000004ff047883 */ /* 0x000fcc0008000000 */
[----:B------:R-:W-:Y:S01]  /*0450*/  MOV R85, UR4 ;  /* 0x0000000400557c02 */ /* 0x000fe20008000f00 */
[----:B------:R-:W-:Y:S06]  /*0460*/  BRA.U !UP2, `(.L_x_8) ;  /* 0x000000010a207547 */ /* 0x000fec000b800000 */
[----:B------:R-:W-:Y:S01]  /*0470*/  UISETP.NE.U32.AND UP1, UPT, UR8, URZ, UPT ;  /* 0x000000ff0800728c */ /* 0x000fe2000bf25070 */
[----:B-----5:R-:W-:Y:S01]  /*0480*/  FSETP.NEU.AND P0, PT, R41, RZ, PT ;  /* 0x000000ff2900720b */ /* 0x020fe20003f0d000 */
[----:B------:R-:W-:Y:S02]  /*0490*/  USEL UR4, URZ, 0xffffffff, UP0 ;  /* 0xffffffffff047887 */ /* 0x000fe40008000000 */
[----:B------:R-:W-:-:S10]  /*04a0*/  UISETP.NE.AND.EX UP1, UPT, UR9, URZ, UPT, UP1 ;  /* 0x000000ff0900728c */ /* 0x000fd4000bf25310 */
[----:B------:R-:W-:Y:S01]  /*04b0*/  VOTEU.ANY UP0, P0 ;  /* 0x0000000000ff7886 */ /* 0x000fe20000000100 */
[----:B------:R-:W-:-:S04]  /*04c0*/  @!UP1 USEL UR4, URZ, 0xffffffff, UP0 ;  /* 0xffffffffff049887 */ /* 0x000fc80008000000 */
[----:B------:R-:W-:-:S04]  /*04d0*/  ULOP3.LUT UR4, UR4, 0x1, URZ, 0xc0, !UPT ;  /* 0x0000000104047892 */ /* 0x000fc8000f8ec0ff */
[----:B------:R-:W-:-:S11]  /*04e0*/  UISETP.NE.U32.AND UP4, UPT, UR4, 0x1, UPT ;  /* 0x000000010400788c */ /* 0x000fd6000bf85070 */
.L_x_8:
[----:B-1----:R-:W1:Y:S01]  /*04f0*/  SHFL.IDX PT, R2, R82, RZ, 0x1f ;  /* 0x00001fff52027589 */ /* 0x002e6200000e0000 */
[----:B------:R-:W-:-:S04]  /*0500*/  UISETP.NE.AND UP0, UPT, UR17, 0x2, UPT ;  /* 0x000000021100788c */ /* 0x000fc8000bf05270 */
[----:B------:R-:W-:Y:S01]  /*0510*/  USEL UR48, URZ, 0x1, UP0 ;  /* 0x00000001ff307887 */ /* 0x000fe20008000000 */
[----:B-1----:R-:W-:-:S13]  /*0520*/  ISETP.NE.AND P0, PT, R2, RZ, PT ;  /* 0x000000ff0200720c */ /* 0x002fda0003f05270 */
[----:B------:R-:W-:Y:S05]  /*0530*/  @P0 BRA `(.L_x_9) ;  /* 0x0000000000580947 */ /* 0x000fea0003800000 */
[----:B------:R-:W1:Y:S01]  /*0540*/  S2UR UR4, SR_CgaCtaId ;  /* 0x00000000000479c3 */ /* 0x000e620000008800 */
[----:B------:R-:W-:Y:S01]  /*0550*/  UMOV UR5, 0x400 ;  /* 0x0000040000057882 */ /* 0x000fe20000000000 */
[----:B------:R-:W-:Y:S01]  /*0560*/  UMOV UR8, 0x1 ;  /* 0x0000000100087882 */ /* 0x000fe20000000000 */
[----:B------:R-:W-:Y:S01]  /*0570*/  UMOV UR6, 0x5 ;  /* 0x0000000500067882 */ /* 0x000fe20000000000 */
[----:B------:R-:W-:-:S04]  /*0580*/  UIADD3 UR8, UPT, UPT, -UR8, 0x100000, URZ ;  /* 0x0010000008087890 */ /* 0x000fc8000fffe1ff */
[----:B------:R-:W-:Y:S02]  /*0590*/  USHF.L.U32 UR9, UR8, 0xb, URZ ;  /* 0x0000000b08097899 */ /* 0x000fe400080006ff */
[----:B------:R-:W-:Y:S02]  /*05a0*/  USHF.L.U32 UR8, UR8, 0x1, URZ ;  /* 0x0000000108087899 */ /* 0x000fe400080006ff */
[----:B------:R-:W-:-:S04]  /*05b0*/  UIADD3 UR6, UPT, UPT, -UR6, 0x100000, URZ ;  /* 0x0010000006067890 */ /* 0x000fc8000fffe1ff */
[----:B------:R-:W-:Y:S02]  /*05c0*/  USHF.L.U32 UR7, UR6, 0xb, URZ ;  /* 0x0000000b06077899 */ /* 0x000fe400080006ff */
[----:B------:R-:W-:Y:S01]  /*05d0*/  USHF.L.U32 UR6, UR6, 0x1, URZ ;  /* 0x0000000106067899 */ /* 0x000fe200080006ff */
[----:B------:R-:W-:Y:S01]  /*05e0*/  ELECT P0, URZ, PT ;  /* 0x0000000000ff782f */ /* 0x000fe20003800000 */
[----:B-1----:R-:W-:Y:S01]  /*05f0*/  ULEA UR4, UR4, UR5, 0x18 ;  /* 0x0000000504047291 */ /* 0x002fe2000f8ec0ff */
[----:B------:R-:W1:Y:S11]  /*0600*/  FENCE.VIEW.ASYNC.S ;  /* 0x00000000000073c6 */ /* 0x000e760000000000 */
[----:B-1----:R1:W3:Y:S01]  /*0610*/  SYNCS.EXCH.64 URZ, [UR4], UR8 ;  /* 0x0000000804ff75b2 */ /* 0x0022e20008000100 */
[----:B------:R1:W4:Y:S01]  /*0620*/  SYNCS.EXCH.64 URZ, [UR4+0x20], UR6 ;  /* 0x0000200604ff75b2 */ /* 0x0003220008000100 */
[----:B------:R1:W1:Y:S01]  /*0630*/  SYNCS.EXCH.64 URZ, [UR4+0x8], UR8 ;  /* 0x0000080804ff75b2 */ /* 0x0002620008000100 */
[----:B------:R1:W1:Y:S01]  /*0640*/  SYNCS.EXCH.64 URZ, [UR4+0x28], UR6 ;  /* 0x0000280604ff75b2 */ /* 0x0002620008000100 */
[----:B------:R1:W1:Y:S01]  /*0650*/  SYNCS.EXCH.64 URZ, [UR4+0x10], UR8 ;  /* 0x0000100804ff75b2 */ /* 0x0002620008000100 */
[----:B------:R1:W1:Y:S01]  /*0660*/  SYNCS.EXCH.64 URZ, [UR4+0x30], UR6 ;  /* 0x0000300604ff75b2 */ /* 0x0002620008000100 */
[----:B------:R1:W1:Y:S01]  /*0670*/  SYNCS.EXCH.64 URZ, [UR4+0x18], UR8 ;  /* 0x0000180804ff75b2 */ /* 0x0002620008000100 */
[----:B------:R1:W1:Y:S01]  /*0680*/  SYNCS.EXCH.64 URZ, [UR4+0x38], UR6 ;  /* 0x0000380604ff75b2 */ /* 0x0002620008000100 */
[----:B------:R-:W-:Y:S01]  /*0690*/  NOP ;  /* 0x0000000000007918 */ /* 0x000fe20000000000 */
.L_x_9:
[----:B------:R-:W2:Y:S01]  /*06a0*/  SHFL.IDX PT, R2, R82, RZ, 0x1f ;  /* 0x00001fff52027589 */ /* 0x000ea200000e0000 */
[----:B------:R-:W-:Y:S01]  /*06b0*/  NOP ;  /* 0x0000000000007918 */ /* 0x000fe20000000000 */
[----:B--2---:R-:W-:-:S13]  /*06c0*/  ISETP.NE.AND P0, PT, R2, 0x1, PT ;  /* 0x000000010200780c */ /* 0x004fda0003f05270 */
[----:B------:R-:W-:Y:S05]  /*06d0*/  @P0 BRA `(.L_x_10) ;  /* 0x0000000000580947 */ /* 0x000fea0003800000 */
[----:B-1----:R-:W1:Y:S01]  /*06e0*/  S2UR UR4, SR_CgaCtaId ;  /* 0x00000000000479c3 */ /* 0x002e620000008800 */
        /* <DEDUP_REMOVED lines=12> */
[----:B-1----:R2:W1:Y:S01]  /*07b0*/  SYNCS.EXCH.64 URZ, [UR4+0x40], UR8 ;  /* 0x0000400804ff75b2 */ /* 0x0024620008000100 */
[----:B------:R2:W1:Y:S01]  /*07c0*/  SYNCS.EXCH.64 URZ, [UR4+0x60], UR6 ;  /* 0x0000600604ff75b2 */ /* 0x0004620008000100 */
[----:B------:R2:W1:Y:S01]  /*07d0*/  SYNCS.EXCH.64 URZ, [UR4+0x48], UR8 ;  /* 0x0000480804ff75b2 */ /* 0x0004620008000100 */
[----:B------:R2:W1:Y:S01]  /*07e0*/  SYNCS.EXCH.64 URZ, [UR4+0x68], UR6 ;  /* 0x0000680604ff75b2 */ /* 0x0004620008000100 */
[----:B------:R2:W1:Y:S01]  /*07f0*/  SYNCS.EXCH.64 URZ, [UR4+0x50], UR8 ;  /* 0x0000500804ff75b2 */ /* 0x0004620008000100 */
[----:B------:R2:W1:Y:S01]  /*0800*/  SYNCS.EXCH.64 URZ, [UR4+0x70], UR6 ;  /* 0x0000700604ff75b2 */ /* 0x0004620008000100 */
[----:B------:R2:W1:Y:S01]  /*0810*/  SYNCS.EXCH.64 URZ, [UR4+0x58], UR8 ;  /* 0x0000580804ff75b2 */ /* 0x0004620008000100 */
[----:B------:R2:W1:Y:S02]  /*0820*/  SYNCS.EXCH.64 URZ, [UR4+0x78], UR6 ;  /* 0x0000780604ff75b2 */ /* 0x0004640008000100 */
[----:B--2---:R-:W-:Y:S01]  /*0830*/  NOP ;  /* 0x0000000000007918 */ /* 0x004fe20000000000 */
.L_x_10:
[----:B------:R-:W2:Y:S01]  /*0840*/  SHFL.IDX PT, R2, R82, RZ, 0x1f ;  /* 0x00001fff52027589 */ /* 0x000ea200000e0000 */
[----:B------:R-:W-:Y:S01]  /*0850*/  NOP ;  /* 0x0000000000007918 */ /* 0x000fe20000000000 */
[----:B--2---:R-:W-:-:S13]  /*0860*/  ISETP.NE.AND P0, PT, R2, 0x3, PT ;  /* 0x000000030200780c */ /* 0x004fda0003f05270 */
[----:B------:R-:W-:Y:S05]  /*0870*/  @P0 BRA `(.L_x_11) ;  /* 0x0000000000300947 */ /* 0x000fea0003800000 */
[----:B-1----:R-:W1:Y:S01]  /*0880*/  S2UR UR4, SR_CgaCtaId ;  /* 0x00000000000479c3 */ /* 0x002e620000008800 */
[----:B------:R-:W-:Y:S01]  /*0890*/  UMOV UR6, 0x400 ;  /* 0x0000040000067882 */ /* 0x000fe20000000000 */
[----:B------:R-:W-:Y:S01]  /*08a0*/  UMOV UR5, 0x20 ;  /* 0x0000002000057882 */ /* 0x000fe20000000000 */
[----:B------:R-:W-:Y:S01]  /*08b0*/  ELECT P0, URZ, PT ;  /* 0x0000000000ff782f */ /* 0x000fe20003800000 */
[----:B-1----:R-:W-:Y:S02]  /*08c0*/  ULEA UR6, UR4, UR6, 0x18 ;  /* 0x0000000604067291 */ /* 0x002fe4000f8ec0ff */
[----:B------:R-:W-:-:S04]  /*08d0*/  UIADD3 UR4, UPT, UPT, -UR5, 0x100000, URZ ;  /* 0x0010000005047890 */ /* 0x000fc8000fffe1ff */
[----:B------:R-:W-:Y:S02]  /*08e0*/  USHF.L.U32 UR5, UR4, 0xb, URZ ;  /* 0x0000000b04057899 */ /* 0x000fe400080006ff */
[----:B------:R-:W-:Y:S01]  /*08f0*/  USHF.L.U32 UR4, UR4, 0x1, URZ ;  /* 0x0000000104047899 */ /* 0x000fe200080006ff */
[----:B------:R-:W1:Y:S11]  /*0900*/  FENCE.VIEW.ASYNC.S ;  /* 0x00000000000073c6 */ /* 0x000e760000000000 */
[----:B-1----:R2:W1:Y:S01]  /*0910*/  SYNCS.EXCH.64 URZ, [UR6+0x80], UR4 ;  /* 0x0000800406ff75b2 */ /* 0x0024620008000100 */
[----:B------:R2:W1:Y:S02]  /*0920*/  SYNCS.EXCH.64 URZ, [UR6+0x88], UR4 ;  /* 0x0000880406ff75b2 */ /* 0x0004640008000100 */
[----:B--2---:R-:W-:Y:S01]  /*0930*/  NOP ;  /* 0x0000000000007918 */ /* 0x004fe20000000000 */
.L_x_11:
[----:B------:R-:W2:Y:S01]  /*0940*/  SHFL.IDX PT, R2, R82, RZ, 0x1f ;  /* 0x00001fff52027589 */ /* 0x000ea200000e0000 */
[----:B------:R-:W-:Y:S01]  /*0950*/  NOP ;  /* 0x0000000000007918 */ /* 0x000fe20000000000 */
[----:B--2---:R-:W-:-:S13]  /*0960*/  ISETP.NE.AND P0, PT, R2, 0x4, PT ;  /* 0x000000040200780c */ /* 0x004fda0003f05270 */
[----:B------:R-:W-:Y:S05]  /*0970*/  @P0 BRA `(.L_x_12) ;  /* 0x00000000004c0947 */ /* 0x000fea0003800000 */
[----:B-1----:R-:W1:Y:S01]  /*0980*/  S2UR UR6, SR_CgaCtaId ;  /* 0x00000000000679c3 */ /* 0x002e620000008800 */
[----:B------:R-:W-:Y:S01]  /*0990*/  UMOV UR4, 0x720 ;  /* 0x0000072000047882 */ /* 0x000fe20000000000 */
[----:B------:R-:W-:Y:S01]  /*09a0*/  UMOV UR5, 0x400 ;  /* 0x0000040000057882 */ /* 0x000fe20000000000 */
[----:B------:R-:W-:Y:S01]  /*09b0*/  USEL UR4, UR4, 0x620, UP4 ;  /* 0x0000062004047887 */ /* 0x000fe2000a000000 */
[----:B------:R-:W-:Y:S01]  /*09c0*/  UMOV UR8, 0x1 ;  /* 0x0000000100087882 */ /* 0x000fe20000000000 */
[----:B------:R-:W-:Y:S01]  /*09d0*/  ELECT P0, URZ, PT ;  /* 0x0000000000ff782f */ /* 0x000fe20003800000 */
[----:B------:R-:W-:-:S04]  /*09e0*/  UIADD3 UR8, UPT, UPT, -UR8, 0x100000, URZ ;  /* 0x0010000008087890 */ /* 0x000fc8000fffe1ff */
[----:B------:R-:W-:Y:S02]  /*09f0*/  USHF.L.U32 UR9, UR8, 0xb, URZ ;  /* 0x0000000b08097899 */ /* 0x000fe400080006ff */
[----:B------:R-:W-:Y:S02]  /*0a00*/  USHF.L.U32 UR8, UR8, 0x1, URZ ;  /* 0x0000000108087899 */ /* 0x000fe400080006ff */
[----:B-1----:R-:W-:Y:S02]  /*0a10*/  ULEA UR6, UR6, UR5, 0x18 ;  /* 0x0000000506067291 */ /* 0x002fe4000f8ec0ff */
[----:B------:R-:W-:-:S04]  /*0a20*/  UIADD3 UR4, UPT, UPT, -UR4, 0x100000, URZ ;  /* 0x0010000004047890 */ /* 0x000fc8000fffe1ff */
[----:B------:R-:W-:Y:S02]  /*0a30*/  USHF.L.U32 UR5, UR4, 0xb, URZ ;  /* 0x0000000b04057899 */ /* 0x000fe400080006ff */
[----:B------:R-:W-:Y:S01]  /*0a40*/  USHF.L.U32 UR4, UR4, 0x1, URZ ;  /* 0x0000000104047899 */ /* 0x000fe200080006ff */
[----:B------:R-:W1:Y:S03]  /*0a50*/  FENCE.VIEW.ASYNC.S ;  /* 0x00000000000073c6 */ /* 0x000e660000000000 */
[----:B-1----:R2:W1:Y:S08]  /*0a60*/  SYNCS.EXCH.64 URZ, [UR6+0x90], UR8 ;  /* 0x0000900806ff75b2 */ /* 0x0024700008000100 */
[----:B------:R2:W1:Y:S01]  /*0a70*/  SYNCS.EXCH.64 URZ, [UR6+0xa0], UR4 ;  /* 0x0000a00406ff75b2 */ /* 0x0004620008000100 */
[----:B------:R2:W1:Y:S01]  /*0a80*/  SYNCS.EXCH.64 URZ, [UR6+0x98], UR8 ;  /* 0x0000980806ff75b2 */ /* 0x0004620008000100 */
[----:B------:R2:W1:Y:S02]  /*0a90*/  SYNCS.EXCH.64 URZ, [UR6+0xa8], UR4 ;  /* 0x0000a80406ff75b2 */ /* 0x0004640008000100 */
[----:B--2---:R-:W-:Y:S01]  /*0aa0*/  NOP ;  /* 0x0000000000007918 */ /* 0x004fe20000000000 */
.L_x_12:
        /* <DEDUP_REMOVED lines=26> */
.L_x_13:
[----:B------:R-:W2:Y:S01]  /*0c50*/  SHFL.IDX PT, R2, R82, RZ, 0x1f ;  /* 0x00001fff52027589 */ /* 0x000ea200000e0000 */
[----:B------:R-:W-:Y:S01]  /*0c60*/  NOP ;  /* 0x0000000000007918 */ /* 0x000fe20000000000 */
[----:B--2---:R-:W-:-:S13]  /*0c70*/  ISETP.NE.AND P0, PT, R2, 0x3, PT ;  /* 0x000000030200780c */ /* 0x004fda0003f05270 */
[----:B------:R-:W-:Y:S05]  /*0c80*/  @P0 BRA `(.L_x_14) ;  /* 0x0000000000380947 */ /* 0x000fea0003800000 */
[----:B------:R-:W2:Y:S01]  /*0c90*/  S2UR UR5, SR_CgaCtaId ;  /* 0x00000000000579c3 */ /* 0x000ea20000008800 */
[----:B-1----:R-:W-:Y:S01]  /*0ca0*/  UMOV UR4, 0x400 ;  /* 0x0000040000047882 */ /* 0x002fe20000000000 */
[----:B------:R-:W-:Y:S01]  /*0cb0*/  UMOV UR6, 0x20 ;  /* 0x0000002000067882 */ /* 0x000fe20000000000 */
[----:B------:R-:W-:Y:S01]  /*0cc0*/  ELECT P0, URZ, PT ;  /* 0x0000000000ff782f */ /* 0x000fe20003800000 */
[----:B------:R-:W-:-:S04]  /*0cd0*/  UIADD3 UR6, UPT, UPT, -UR6, 0x100000, URZ ;  /* 0x0010000006067890 */ /* 0x000fc8000fffe1ff */
[----:B------:R-:W-:Y:S02]  /*0ce0*/  USHF.L.U32 UR7, UR6, 0xb, URZ ;  /* 0x0000000b06077899 */ /* 0x000fe400080006ff */
[----:B------:R-:W-:Y:S02]  /*0cf0*/  USHF.L.U32 UR6, UR6, 0x1, URZ ;  /* 0x0000000106067899 */ /* 0x000fe400080006ff */
[----:B--2---:R-:W-:Y:S01]  /*0d00*/  ULEA UR4, UR5, UR4, 0x18 ;  /* 0x0000000405047291 */ /* 0x004fe2000f8ec0ff */
[----:B------:R-:W1:Y:S11]  /*0d10*/  FENCE.VIEW.ASYNC.S ;  /* 0x00000000000073c6 */ /* 0x000e760000000000 */
[----:B-1----:R2:W1:Y:S01]  /*0d20*/  SYNCS.EXCH.64 URZ, [UR4+0xf0], UR6 ;  /* 0x0000f00604ff75b2 */ /* 0x0024620008000100 */
[----:B------:R2:W1:Y:S01]  /*0d30*/  SYNCS.EXCH.64 URZ, [UR4+0x100], UR6 ;  /* 0x0001000604ff75b2 */ /* 0x0004620008000100 */
[----:B------:R2:W1:Y:S01]  /*0d40*/  SYNCS.EXCH.64 URZ, [UR4+0xf8], UR6 ;  /* 0x0000f80604ff75b2 */ /* 0x0004620008000100 */
[----:B------:R2:W1:Y:S02]  /*0d50*/  SYNCS.EXCH.64 URZ, [UR4+0x108], UR6 ;  /* 0x0001080604ff75b2 */ /* 0x0004640008000100 */
[----:B--2---:R-:W-:Y:S01]  /*0d60*/  NOP ;  /* 0x0000000000007918 */ /* 0x004fe20000000000 */
.L_x_14:
[----:B-1----:R-:W1:Y:S01]  /*0d70*/  LDCU UR4, c[0x0][0x36c] ;  /* 0x00006d80ff0477ac */ /* 0x002e620008000800 */
[----:B------:R-:W-:Y:S01]  /*0d80*/  ISETP.NE.OR P3, PT, R0, 0x2, !P3 ;  /* 0x000000020000780c */ /* 0x000fe20005f65670 */
[----:B------:R-:W-:Y:S01]  /*0d90*/  NOP ;  /* 0x0000000000007918 */ /* 0x000fe20000000000 */
[----:B------:R-:W-:Y:S01]  /*0da0*/  LOP3.LUT R0, R94, 0x1f, RZ, 0xc0, !PT ;  /* 0x0000001f5e007812 */ /* 0x000fe200078ec0ff */
[----:B------:R-:W-:Y:S02]  /*0db0*/  UISETP.NE.AND UP5, UPT, UR17, URZ, UPT ;  /* 0x000000ff1100728c */ /* 0x000fe4000bfa5270 */
[----:B-1----:R-:W-:-:S09]  /*0dc0*/  UISETP.EQ.U32.AND UP6, UPT, UR4, 0x1, UPT ;  /* 0x000000010400788c */ /* 0x002fd2000bfc2070 */
[----:B------:R-:W-:Y:S05]  /*0dd0*/  BRA.U !UP6, `(.L_x_15) ;  /* 0x000000010e087547 */ /* 0x000fea000b800000 */
[----:B---34-:R-:W-:Y:S01]  /*0de0*/  UCGABAR_ARV ;  /* 0x00000000000079c7 */ /* 0x018fe20008000000 */
[----:B------:R-:W-:Y:S05]  /*0df0*/  BRA `(.L_x_16) ;  /* 0x0000000000047947 */ /* 0x000fea0003800000 */
.L_x_15:
[----:B---34-:R-:W-:Y:S01]  /*0e00*/  NOP ;  /* 0x0000000000007918 */ /* 0x018fe20000000000 */
.L_x_16:
[----:B------:R-:W1:Y:S01]  /*0e10*/  S2UR UR16, SR_CTAID.X ;  /* 0x00000000001079c3 */ /* 0x000e620000002500 */
[----:B------:R-:W-:-:S05]  /*0e20*/  CS2R.32 R84, SR_CgaSize ;  /* 0x0000000000547805 */ /* 0x000fca0000008a00 */
[----:B------:R-:W-:-:S05]  /*0e30*/  IMAD R84, R84, -0xa0, RZ ;  /* 0xffffff6054547824 */ /* 0x000fca00078e02ff */
[----:B------:R-:W-:-:S14]  /*0e40*/  R2UR UR5, R84 ;  /* 0x00000000540572ca */ /* 0x000fdc00000e0000 */
[----:B------:R-:W2:Y:S01]  /*0e50*/  LDCU UR5, c[0x0][UR5+0x2b0] ;  /* 0x00005600050577ac */ /* 0x000ea20008000800 */
[----:B------:R-:W-:-:S05]  /*0e60*/  CS2R.32 R84, SR_CgaSize ;  /* 0x0000000000547805 */ /* 0x000fca0000008a00 */
[----:B------:R-:W-:-:S05]  /*0e70*/  IMAD R84, R84, -0xa0, RZ ;  /* 0xffffff6054547824 */ /* 0x000fca00078e02ff */
[----:B------:R-:W-:-:S14]  /*0e80*/  R2UR UR4, R84 ;  /* 0x00000000540472ca */ /* 0x000fdc00000e0000 */
[----:B------:R-:W3:Y:S01]  /*0e90*/  LDCU UR4, c[0x0][UR4+0x2b4] ;  /* 0x00005680040477ac */ /* 0x000ee20008000800 */
[----:B------:R-:W4:Y:S01]  /*0ea0*/  S2UR UR20, SR_CTAID.Y ;  /* 0x00000000001479c3 */ /* 0x000f220000002600 */
[----:B------:R-:W-:-:S05]  /*0eb0*/  CS2R.32 R84, SR_CgaSize ;  /* 0x0000000000547805 */ /* 0x000fca0000008a00 */
[----:B------:R-:W-:-:S05]  /*0ec0*/  IMAD R84, R84, -0xa0, RZ ;  /* 0xffffff6054547824 */ /* 0x000fca00078e02ff */
[----:B------:R-:W-:-:S14]  /*0ed0*/  R2UR UR7, R84 ;  /* 0x00000000540772ca */ /* 0x000fdc00000e0000 */
[----:B------:R-:W3:Y:S01]  /*0ee0*/  LDCU UR7, c[0x0][UR7+0x2a0] ;  /* 0x00005400070777ac */ /* 0x000ee20008000800 */
[----:B------:R-:W-:-:S05]  /*0ef0*/  CS2R.32 R84, SR_CgaSize ;  /* 0x0000000000547805 */ /* 0x000fca0000008a00 */
[----:B------:R-:W-:-:S05]  /*0f00*/  IMAD R84, R84, -0xa0, RZ ;  /* 0xffffff6054547824 */ /* 0x000fca00078e02ff */
[----:B------:R-:W-:-:S14]  /*0f10*/  R2UR UR8, R84 ;  /* 0x00000000540872ca */ /* 0x000fdc00000e0000 */
[----:B------:R-:W3:Y:S01]  /*0f20*/  LDCU UR8, c[0x0][UR8+0x2a4] ;  /* 0x00005480080877ac */ /* 0x000ee20008000800 */
[----:B------:R-:W3:Y:S01]  /*0f30*/  S2UR UR9, SR_CgaCtaId ;  /* 0x00000000000979c3 */ /* 0x000ee20000008800 */
[----:B------:R-:W3:Y:S01]  /*0f40*/  LDCU UR21, c[0x0][0xb24] ;  /* 0x00016480ff1577ac */ /* 0x000ee20008000800 */
[----:B------:R-:W3:Y:S01]  /*0f50*/  LDCU UR42, c[0x0][0xb24] ;  /* 0x00016480ff2a77ac */ /* 0x000ee20008000800 */
[----:B-1----:R-:W-:Y:S01]  /*0f60*/  I2FP.F32.U32 R3, UR16 ;  /* 0x0000001000037c45 */ /* 0x002fe20008201000 */
[----:B------:R-:W1:Y:S04]  /*0f70*/  LDCU UR29, c[0x0][0xb30] ;  /* 0x00016600ff1d77ac */ /* 0x000e680008000800 */
[----:B--2---:R-:W-:Y:S01]  /*0f80*/  FMUL R3, R3, UR5 ;  /* 0x0000000503037c20 */ /* 0x004fe20008400000 */
[----:B------:R-:W-:Y:S01]  /*0f90*/  UMOV UR34, 0x11 ;  /* 0x0000001100227882 */ /* 0x000fe20000000000 */
[----:B----4-:R-:W-:-:S04]  /*0fa0*/  I2FP.F32.U32 R2, UR20 ;  /* 0x0000001400027c45 */ /* 0x010fc80008201000 */
[----:B------:R-:W2:Y:S01]  /*0fb0*/  F2I.U32.TRUNC.NTZ R3, R3 ;  /* 0x0000000300037305 */ /* 0x000ea2000020f000 */
[----:B---3--:R-:W-:Y:S01]  /*0fc0*/  FMUL R2, R2, UR4 ;  /* 0x0000000402027c20 */ /* 0x008fe20008400000 */
[----:B------:R-:W-:Y:S02]  /*0fd0*/  ULOP3.LUT UR5, UR9, 0x4, URZ, 0xc0, !UPT ;  /* 0x0000000409057892 */ /* 0x000fe4000f8ec0ff */
[----:B------:R-:W-:-:S04]  /*0fe0*/  ULOP3.LUT UR50, UR9, 0x3, URZ, 0xc0, !UPT ;  /* 0x0000000309327892 */ /* 0x000fc8000f8ec0ff */
[----:B------:R-:W3:Y:S01]  /*0ff0*/  F2I.U32.TRUNC.NTZ R2, R2 ;  /* 0x0000000200027305 */ /* 0x000ee2000020f000 */
[----:B------:R-:W-:Y:S02]  /*1000*/  UISETP.GT.U32.AND UP0, UPT, UR5, 0xffff, UPT ;  /* 0x0000ffff0500788c */ /* 0x000fe4000bf04070 */
[----:B------:R-:W-:Y:S02]  /*1010*/  UISETP.GT.U32.AND UP1, UPT, UR50, 0xffff, UPT ;  /* 0x0000ffff3200788c */ /* 0x000fe4000bf24070 */
[----:B------:R-:W-:Y:S01]  /*1020*/  USEL UR26, UR5, 0xffff, !UP0 ;  /* 0x0000ffff051a7887 */ /* 0x000fe2000c000000 */
[----:B--2---:R-:W-:Y:S01]  /*1030*/  R2UR UR4, R3 ;  /* 0x00000000030472ca */ /* 0x004fe200000e0000 */
[----:B------:R-:W-:Y:S02]  /*1040*/  USHF.R.U32.HI UR32, URZ, 0x2, UR9 ;  /* 0x00000002ff207899 */ /* 0x000fe40008011609 */
[----:B------:R-:W-:Y:S02]  /*1050*/  USHF.L.U32 UR31, UR9, 0x9, URZ ;  /* 0x00000009091f7899 */ /* 0x000fe400080006ff */
[----:B------:R-:W-:-:S02]  /*1060*/  USHF.L.U32 UR30, UR9, 0xc, URZ ;  /* 0x0000000c091e7899 */ /* 0x000fc400080006ff */
[----:B------:R-:W-:Y:S01]  /*1070*/  USEL UR27, UR50, 0xffff, !UP1 ;  /* 0x0000ffff321b7887 */ /* 0x000fe2000c800000 */
[----:B---3--:R-:W-:Y:S02]  /*1080*/  R2UR UR6, R2 ;  /* 0x00000000020672ca */ /* 0x008fe400000e0000 */
[----:B------:R-:W-:-:S03]  /*1090*/  PRMT R2, RZ, 0x7610, R2 ;  /* 0x00007610ff027816 */ /* 0x000fc60000000002 */
[----:B------:R-:W-:-:S04]  /*10a0*/  UIADD3 UR5, UPT, UPT, -UR4, URZ, URZ ;  /* 0x000000ff04057290 */ /* 0x000fc8000fffe1ff */
[----:B------:R-:W-:-:S04]  /*10b0*/  UIMAD UR5, UR7, UR5, UR16 ;  /* 0x00000005070572a4 */ /* 0x000fc8000f8e0210 */
[----:B------:R-:W-:Y:S02]  /*10c0*/  UIADD3 UR4, UPT, UPT, -UR6, URZ, URZ ;  /* 0x000000ff06047290 */ /* 0x000fe4000fffe1ff */
[----:B------:R-:W-:Y:S02]  /*10d0*/  IMAD.U32 R84, RZ, RZ, UR5 ;  /* 0x00000005ff547e24 */ /* 0x000fe4000f8e00ff */
[----:B------:R-:W-:-:S06]  /*10e0*/  UIMAD UR4, UR8, UR4, UR20 ;  /* 0x00000004080472a4 */ /* 0x000fcc000f8e0214 */
[----:B------:R-:W-:Y:S01]  /*10f0*/  IMAD.U32 R83, RZ, RZ, UR4 ;  /* 0x00000004ff537e24 */ /* 0x000fe2000f8e00ff */
[----:B-1----:R-:W-:Y:S06]  /*1100*/  BRA.U UP5, `(.L_x_17) ;  /* 0x0000000105747547 */ /* 0x002fec000b800000 */
[----:B------:R-:W-:Y:S02]  /*1110*/  R2UR UR4, R83 ;  /* 0x00000000530472ca */ /* 0x000fe400000e0000 */
[----:B------:R-:W-:-:S11]  /*1120*/  R2UR UR8, R84 ;  /* 0x00000000540872ca */ /* 0x000fd600000e0000 */
[----:B------:R-:W-:Y:S02]  /*1130*/  UISETP.NE.AND UP2, UPT, UR4, URZ, UPT ;  /* 0x000000ff0400728c */ /* 0x000fe4000bf45270 */
[----:B------:R-:W-:Y:S02]  /*1140*/  UISETP.NE.AND UP3, UPT, UR4, 0x1, UPT ;  /* 0x000000010400788c */ /* 0x000fe4000bf65270 */
[----:B------:R-:W-:Y:S02]  /*1150*/  UISETP.NE.AND UP0, UPT, UR8, URZ, UP2 ;  /* 0x000000ff0800728c */ /* 0x000fe40009705270 */
[----:B------:R-:W-:Y:S02]  /*1160*/  USEL UR4, URZ, 0x10, UP3 ;  /* 0x00000010ff047887 */ /* 0x000fe40009800000 */
[----:B------:R-:W-:Y:S02]  /*1170*/  USEL UR11, URZ, 0x1, UP0 ;  /* 0x00000001ff0b7887 */ /* 0x000fe40008000000 */
[----:B------:R-:W-:-:S02]  /*1180*/  UISETP.NE.AND UP0, UPT, UR8, URZ, UPT ;  /* 0x000000ff0800728c */ /* 0x000fc4000bf05270 */
[----:B------:R-:W-:Y:S02]  /*1190*/  USEL UR5, URZ, 0x2, UP2 ;  /* 0x00000002ff057887 */ /* 0x000fe40009000000 */
[----:B------:R-:W-:Y:S02]  /*11a0*/  USEL UR9, UR4, 0x10, UP0 ;  /* 0x0000001004097887 */ /* 0x000fe40008000000 */
[----:B------:R-:W-:Y:S02]  /*11b0*/  UISETP.NE.AND UP0, UPT, UR8, 0x1, UPT ;  /* 0x000000010800788c */ /* 0x000fe4000bf05270 */
[----:B------:R-:W-:Y:S02]  /*11c0*/  USEL UR4, URZ, 0x20, UP3 ;  /* 0x00000020ff047887 */ /* 0x000fe40009800000 */
[----:B------:R-:W-:Y:S02]  /*11d0*/  UISETP.NE.AND UP1, UPT, UR8, 0x2, UPT ;  /* 0x000000020800788c */ /* 0x000fe4000bf25270 */
[----:B------:R-:W-:-:S02]  /*11e0*/  USEL UR6, URZ, 0x4, UP2 ;  /* 0x00000004ff067887 */ /* 0x000fc40009000000 */
[----:B------:R-:W-:Y:S02]  /*11f0*/  USEL UR7, UR5, 0x2, UP0 ;  /* 0x0000000205077887 */ /* 0x000fe40008000000 */
[----:B------:R-:W-:Y:S02]  /*1200*/  USEL UR10, UR4, 0x20, UP0 ;  /* 0x00000020040a7887 */ /* 0x000fe40008000000 */
[----:B------:R-:W-:Y:S02]  /*1210*/  UISETP.NE.AND UP0, UPT, UR8, 0x3, UPT ;  /* 0x000000030800788c */ /* 0x000fe4000bf05270 */
[----:B------:R-:W-:Y:S02]  /*1220*/  USEL UR5, URZ, 0x40, UP3 ;  /* 0x00000040ff057887 */ /* 0x000fe40009800000 */
[----:B------:R-:W-:Y:S02]  /*1230*/  USEL UR8, UR6, 0x4, UP1 ;  /* 0x0000000406087887 */ /* 0x000fe40008800000 */
[----:B------:R-:W-:-:S02]  /*1240*/  USEL UR4, URZ, 0x8, UP2 ;  /* 0x00000008ff047887 */ /* 0x000fc40009000000 */
[----:B------:R-:W-:Y:S02]  /*1250*/  UIADD3 UR6, UPT, UPT, UR7, UR9, UR11 ;  /* 0x0000000907067290 */ /* 0x000fe4000fffe00b */
[----:B------:R-:W-:Y:S02]  /*1260*/  USEL UR7, UR5, 0x40, UP1 ;  /* 0x0000004005077887 */ /* 0x000fe40008800000 */
[----:B------:R-:W-:Y:S02]  /*1270*/  USEL UR12, URZ, 0x80, UP3 ;  /* 0x00000080ff0c7887 */ /* 0x000fe40009800000 */
[----:B------:R-:W-:Y:S02]  /*1280*/  USEL UR4, UR4, 0x8, UP0 ;  /* 0x0000000804047887 */ /* 0x000fe40008000000 */
[----:B------:R-:W-:Y:S02]  /*1290*/  UIADD3 UR5, UPT, UPT, UR8, UR10, UR6 ;  /* 0x0000000a08057290 */ /* 0x000fe4000fffe006 */
[----:B------:R-:W-:-:S02]  /*12a0*/  USEL UR6, UR12, 0x80, UP0 ;  /* 0x000000800c067887 */ /* 0x000fc40008000000 */
[----:B------:R-:W-:-:S04]  /*12b0*/  UIADD3 UR4, UPT, UPT, UR4, UR7, UR5 ;  /* 0x0000000704047290 */ /* 0x000fc8000fffe005 */
[----:B------:R-:W-:-:S06]  /*12c0*/  UIADD3 UR4, UPT, UPT, UR4, UR6, URZ ;  /* 0x0000000604047290 */ /* 0x000fcc000fffe0ff */
[----:B------:R-:W-:-:S07]  /*12d0*/  IMAD.U32 R2, RZ, RZ, UR4 ;  /* 0x00000004ff027e24 */ /* 0x000fce000f8e00ff */
.L_x_17:
[----:B------:R-:W1:Y:S01]  /*12e0*/  S2UR UR36, SR_CTAID.Z ;  /* 0x00000000002479c3 */ /* 0x000e620000002700 */
[----:B------:R-:W-:Y:S01]  /*12f0*/  UISETP.GE.AND UP0, UPT, UR21, 0x1, UPT ;  /* 0x000000011500788c */ /* 0x000fe2000bf06270 */
[----:B------:R-:W-:-:S08]  /*1300*/  UMOV UR33, 0xf ;  /* 0x0000000f00217882 */ /* 0x000fd00000000000 */
[----:B------:R-:W-:Y:S05]  /*1310*/  BRA.U !UP0, `(.L_x_18) ;  /* 0x0000000108d47547 */ /* 0x000fea000b800000 */
[----:B------:R-:W2:Y:S01]  /*1320*/  LDCU.128 UR12, c[0x0][0xb10] ;  /* 0x00016200ff0c77ac */ /* 0x000ea20008000c00 */
[----:B------:R-:W3:Y:S01]  /*1330*/  LDCU UR6, c[0x0][0x370] ;  /* 0x00006e00ff0677ac */ /* 0x000ee20008000800 */
[----:B------:R-:W4:Y:S01]  /*1340*/  LDCU UR5, c[0x0][0x374] ;  /* 0x00006e80ff0577ac */ /* 0x000f220008000800 */
[----:B------:R-:W1:Y:S01]  /*1350*/  LDCU UR28, c[0x0][0xb0c] ;  /* 0x00016180ff1c77ac */ /* 0x000e620008000800 */
[----:B------:R-:W1:Y:S01]  /*1360*/  LDCU UR4, c[0x0][0xb20] ;  /* 0x00016400ff0477ac */ /* 0x000e620008000800 */
[----:B------:R-:W1:Y:S01]  /*1370*/  LDCU.64 UR8, c[0x0][0xb28] ;  /* 0x00016500ff0877ac */ /* 0x000e620008000a00 */
[----:B--2---:R-:W-:Y:S02]  /*1380*/  UISETP.NE.AND UP0, UPT, UR14, 0x1, UPT ;  /* 0x000000010e00788c */ /* 0x004fe4000bf05270 */
[----:B----4-:R-:W-:Y:S02]  /*1390*/  UIMAD.WIDE.U32 UR10, UR5, UR15, URZ ;  /* 0x0000000f050a72a5 */ /* 0x010fe4000f8e00ff */
[----:B---3--:R-:W-:-:S02]  /*13a0*/  UIMAD.WIDE.U32 UR22, UR6, UR12, URZ ;  /* 0x0000000c061672a5 */ /* 0x008fc4000f8e00ff */
[----:B-1----:R-:W-:Y:S02]  /*13b0*/  UISETP.NE.AND UP1, UPT, UR28, 0x1, UPT ;  /* 0x000000011c00788c */ /* 0x002fe4000bf25270 */
[----:B------:R-:W-:Y:S01]  /*13c0*/  UISETP.NE.AND UP2, UPT, UR21, 0x1, UPT ;  /* 0x000000011500788c */ /* 0x000fe2000bf45270 */
[----:B------:R-:W-:Y:S02]  /*13d0*/  UMOV UR10, UR11 ;  /* 0x0000000b000a7c82 */ /* 0x000fe40008000000 */
[----:B------:R-:W-:Y:S01]  /*13e0*/  UMOV UR22, UR23 ;  /* 0x0000001700167c82 */ /* 0x000fe20008000000 */
[----:B------:R-:W-:Y:S02]  /*13f0*/  @UP0 USHF.R.U32.HI UR5, URZ, UR4, UR10 ;  /* 0x00000004ff050299 */ /* 0x000fe4000801160a */
[----:B------:R-:W-:Y:S02]  /*1400*/  UIMAD.WIDE.U32 UR24, UR20, UR15, URZ ;  /* 0x0000000f141872a5 */ /* 0x000fe4000f8e00ff */
[----:B------:R-:W-:-:S02]  /*1410*/  UIMAD.WIDE.U32 UR10, UR5, UR8, URZ ;  /* 0x00000008050a72a5 */ /* 0x000fc4000f8e00ff */
[----:B------:R-:W-:Y:S02]  /*1420*/  @UP1 USHF.R.U32.HI UR6, URZ, UR13, UR22 ;  /* 0x0000000dff061299 */ /* 0x000fe40008011616 */
[----:B------:R-:W-:Y:S02]  /*1430*/  UIMAD.WIDE.U32 UR18, UR16, UR12, URZ ;  /* 0x0000000c101272a5 */ /* 0x000fe4000f8e00ff */
[----:B------:R-:W-:Y:S01]  /*1440*/  UIMAD.WIDE.U32 UR22, UR6, UR8, URZ ;  /* 0x00000008061672a5 */ /* 0x000fe2000f8e00ff */
[----:B------:R-:W-:Y:S01]  /*1450*/  UMOV UR24, UR25 ;  /* 0x0000001900187c82 */ /* 0x000fe20008000000 */
[----:B------:R-:W-:Y:S01]  /*1460*/  UMOV UR10, UR11 ;  /* 0x0000000b000a7c82 */ /* 0x000fe20008000000 */
[----:B------:R-:W-:Y:S02]  /*1470*/  USHF.R.U32.HI UR24, URZ, UR4, UR24 ;  /* 0x00000004ff187299 */ /* 0x000fe40008011618 */
[----:B------:R-:W-:Y:S02]  /*1480*/  @UP2 USHF.R.U32.HI UR5, URZ, UR9, UR10 ;  /* 0x00000009ff052299 */ /* 0x000fe4000801160a */
[----:B------:R-:W-:Y:S01]  /*1490*/  UMOV UR7, UR23 ;  /* 0x0000001700077c82 */ /* 0x000fe20008000000 */
[----:B------:R-:W-:Y:S01]  /*14a0*/  UMOV UR18, UR19 ;  /* 0x0000001300127c82 */ /* 0x000fe20008000000 */
[----:B------:R-:W-:-:S02]  /*14b0*/  @UP2 USHF.R.U32.HI UR6, URZ, UR9, UR7 ;  /* 0x00000009ff062299 */ /* 0x000fc40008011607 */
[----:B------:R-:W-:Y:S02]  /*14c0*/  USHF.R.U32.HI UR18, URZ, UR13, UR18 ;  /* 0x0000000dff127299 */ /* 0x000fe40008011612 */
[----:B------:R-:W-:Y:S02]  /*14d0*/  USEL UR4, UR20, UR24, !UP0 ;  /* 0x0000001814047287 */ /* 0x000fe4000c000000 */
[----:B------:R-:W-:Y:S02]  /*14e0*/  UIMAD UR7, UR5, UR21, URZ ;  /* 0x00000015050772a4 */ /* 0x000fe4000f8e02ff */
[----:B------:R-:W-:Y:S02]  /*14f0*/  USEL UR5, UR16, UR18, !UP1 ;  /* 0x0000001210057287 */ /* 0x000fe4000c800000 */
[----:B------:R-:W-:Y:S02]  /*1500*/  UIMAD UR12, UR6, UR21, URZ ;  /* 0x00000015060c72a4 */ /* 0x000fe4000f8e02ff */
[----:B------:R-:W-:-:S02]  /*1510*/  UISETP.GE.AND UP0, UPT, UR4, UR7, UPT ;  /* 0x000000070400728c */ /* 0x000fc4000bf06270 */
[----:B------:R-:W-:Y:S02]  /*1520*/  UIMAD.WIDE.U32 UR10, UR4, UR8, URZ ;  /* 0x00000008040a72a5 */ /* 0x000fe4000f8e00ff */
[----:B------:R-:W-:Y:S02]  /*1530*/  UISETP.GE.OR UP0, UPT, UR5, UR12, UP0 ;  /* 0x0000000c0500728c */ /* 0x000fe40008706670 */
[----:B------:R-:W-:Y:S02]  /*1540*/  UIMAD.WIDE.U32 UR12, UR5, UR8, URZ ;  /* 0x00000008050c72a5 */ /* 0x000fe4000f8e00ff */
[----:B------:R-:W-:Y:S01]  /*1550*/  UIADD3 UR10, UPT, UPT, -UR4, URZ, URZ ;  /* 0x000000ff040a7290 */ /* 0x000fe2000fffe1ff */
[----:B------:R-:W-:Y:S01]  /*1560*/  UMOV UR8, UR11 ;  /* 0x0000000b00087c82 */ /* 0x000fe20008000000 */
[----:B------:R-:W-:Y:S02]  /*1570*/  UIADD3 UR11, UPT, UPT, -UR5, URZ, URZ ;  /* 0x000000ff050b7290 */ /* 0x000fe4000fffe1ff */
[----:B------:R-:W-:-:S03]  /*1580*/  USHF.R.U32.HI UR8, URZ, UR9, UR8 ;  /* 0x00000009ff087299 */ /* 0x000fc60008011608 */
[----:B------:R-:W-:Y:S01]  /*1590*/  @!UP0 UMOV UR7, UR13 ;  /* 0x0000000d00078c82 */ /* 0x000fe20008000000 */
[----:B------:R-:W-:Y:S02]  /*15a0*/  UIMAD UR20, UR14, UR10, UR20 ;  /* 0x0000000a0e1472a4 */ /* 0x000fe4000f8e0214 */
[----:B------:R-:W-:Y:S02]  /*15b0*/  USEL UR8, UR4, UR8, !UP2 ;  /* 0x0000000804087287 */ /* 0x000fe4000d000000 */
[----:B------:R-:W-:Y:S02]  /*15c0*/  @!UP0 USHF.R.U32.HI UR7, URZ, UR9, UR7 ;  /* 0x00000009ff078299 */ /* 0x000fe40008011607 */
[----:B------:R-:W-:Y:S02]  /*15d0*/  UIADD3 UR9, UPT, UPT, -UR8, URZ, URZ ;  /* 0x000000ff08097290 */ /* 0x000fe4000fffe1ff */
[----:B------:R-:W-:Y:S02]  /*15e0*/  @!UP0 USEL UR7, UR5, UR7, !UP2 ;  /* 0x0000000705078287 */ /* 0x000fe4000d000000 */
[----:B------:R-:W-:-:S02]  /*15f0*/  UIMAD UR9, UR21, UR9, UR4 ;  /* 0x00000009150972a4 */ /* 0x000fc4000f8e0204 */
[----:B------:R-:W-:Y:S02]  /*1600*/  @!UP0 UIADD3 UR8, UPT, UPT, UR8, -UR7, URZ ;  /* 0x8000000708088290 */ /* 0x000fe4000fffe0ff */
[----:B------:R-:W-:Y:S02]  /*1610*/  @!UP0 UIMAD UR6, UR9, UR6, UR7 ;  /* 0x00000006090682a4 */ /* 0x000fe4000f8e0207 */
[----:B------:R-:W-:Y:S02]  /*1620*/  @!UP0 UIMAD UR4, UR8, UR21, UR5 ;  /* 0x00000015080482a4 */ /* 0x000fe4000f8e0205 */
[----:B------:R-:W-:Y:S02]  /*1630*/  UIMAD UR16, UR28, UR11, UR16 ;  /* 0x0000000b1c1072a4 */ /* 0x000fe4000f8e0210 */
[----:B------:R-:W-:Y:S01]  /*1640*/  UIMAD UR20, UR4, UR14, UR20 ;  /* 0x0000000e041472a4 */ /* 0x000fe2000f8e0214 */
[----:B------:R-:W-:Y:S02]  /*1650*/  @!UP0 UMOV UR5, UR6 ;  /* 0x0000000600058c82 */ /* 0x000fe40008000000 */
[----:B------:R-:W-:-:S12]  /*1660*/  UIMAD UR16, UR5, UR28, UR16 ;  /* 0x0000001c051072a4 */ /* 0x000fd8000f8e0210 */
.L_x_18:
[----:B------:R-:W-:Y:S02]  /*1670*/  UISETP.NE.AND UP1, UPT, UR29, 0x1, UPT ;  /* 0x000000011d00788c */ /* 0x000fe4000bf25270 */
[----:B------:R-:W-:Y:S02]  /*1680*/  ULOP3.LUT UR27, UR27, 0xffff, URZ, 0xc0, !UPT ;  /* 0x0000ffff1b1b7892 */ /* 0x000fe4000f8ec0ff */
[----:B------:R-:W-:Y:S02]  /*1690*/  ULOP3.LUT UR26, UR26, 0xffff, URZ, 0xc0, !UPT ;  /* 0x0000ffff1a1a7892 */ /* 0x000fe4000f8ec0ff */
[----:B------:R-:W-:Y:S02]  /*16a0*/  UISETP.NE.AND UP0, UPT, UR17, 0x2, UPT ;  /* 0x000000021100788c */ /* 0x000fe4000bf05270 */
[----:B------:R-:W-:Y:S02]  /*16b0*/  ULOP3.LUT UR31, UR31, 0x800, URZ, 0xc0, !UPT ;  /* 0x000008001f1f7892 */ /* 0x000fe4000f8ec0ff */
[----:B------:R-:W-:-:S02]  /*16c0*/  ULOP3.LUT UR30, UR30, 0x3000, URZ, 0xc0, !UPT ;  /* 0x000030001e1e7892 */ /* 0x000fc4000f8ec0ff */
[----:B------:R-:W-:Y:S02]  /*16d0*/  USHF.L.U32 UR27, UR34, UR27, URZ ;  /* 0x0000001b221b7299 */ /* 0x000fe400080006ff */
[----:B------:R-:W-:Y:S01]  /*16e0*/  USHF.L.U32 UR26, UR33, UR26, URZ ;  /* 0x0000001a211a7299 */ /* 0x000fe200080006ff */
[----:B------:R-:W-:Y:S11]  /*16f0*/  BRA.U UP1, `(.L_x_19) ;  /* 0x0000000101447547 */ /* 0x000ff6000b800000 */
[----:B------:R-:W2:Y:S01]  /*1700*/  LDCU.128 UR8, c[0x0][0xb10] ;  /* 0x00016200ff0877ac */ /* 0x000ea20008000c00 */
[----:B------:R-:W3:Y:S01]  /*1710*/  LDCU UR12, c[0x0][0xb0c] ;  /* 0x00016180ff0c77ac */ /* 0x000ee20008000800 */
[----:B------:R-:W4:Y:S01]  /*1720*/  LDCU UR13, c[0x0][0xb20] ;  /* 0x00016400ff0d77ac */ /* 0x000f220008000800 */
[----:B--2---:R-:W-:Y:S02]  /*1730*/  UIMAD.WIDE.U32 UR6, UR16, UR8, URZ ;  /* 0x00000008100672a5 */ /* 0x004fe4000f8e00ff */
[----:B------:R-:W-:Y:S02]  /*1740*/  UIMAD.WIDE.U32 UR4, UR20, UR11, URZ ;  /* 0x0000000b140472a5 */ /* 0x000fe4000f8e00ff */
[----:B---3--:R-:W-:Y:S02]  /*1750*/  UISETP.NE.AND UP2, UPT, UR12, 0x1, UPT ;  /* 0x000000010c00788c */ /* 0x008fe4000bf45270 */
[----:B------:R-:W-:Y:S01]  /*1760*/  UISETP.NE.AND UP1, UPT, UR10, 0x1, UPT ;  /* 0x000000010a00788c */ /* 0x000fe2000bf25270 */
[----:B------:R-:W-:-:S02]  /*1770*/  UMOV UR6, UR7 ;  /* 0x0000000700067c82 */ /* 0x000fc40008000000 */
[----:B------:R-:W-:Y:S01]  /*1780*/  UMOV UR4, UR5 ;  /* 0x0000000500047c82 */ /* 0x000fe20008000000 */
[----:B------:R-:W-:Y:S02]  /*1790*/  USHF.R.U32.HI UR6, URZ, UR9, UR6 ;  /* 0x00000009ff067299 */ /* 0x000fe40008011606 */
[----:B----4-:R-:W-:Y:S02]  /*17a0*/  USHF.R.U32.HI UR4, URZ, UR13, UR4 ;  /* 0x0000000dff047299 */ /* 0x010fe40008011604 */
[----:B------:R-:W-:Y:S02]  /*17b0*/  USEL UR5, UR16, UR6, !UP2 ;  /* 0x0000000610057287 */ /* 0x000fe4000d000000 */
[----:B------:R-:W-:-:S04]  /*17c0*/  USEL UR4, UR20, UR4, !UP1 ;  /* 0x0000000414047287 */ /* 0x000fc8000c800000 */
[----:B------:R-:W-:Y:S02]  /*17d0*/  UIADD3 UR6, UPT, UPT, UR5, -UR4, URZ ;  /* 0x8000000405067290 */ /* 0x000fe4000fffe0ff */
[----:B------:R-:W-:Y:S02]  /*17e0*/  UIADD3 UR4, UPT, UPT, -UR5, UR4, URZ ;  /* 0x0000000405047290 */ /* 0x000fe4000fffe1ff */
[----:B------:R-:W-:Y:S02]  /*17f0*/  UIMAD UR20, UR6, UR10, UR20 ;  /* 0x0000000a061472a4 */ /* 0x000fe4000f8e0214 */
[----:B------:R-:W-:-:S12]  /*1800*/  UIMAD UR16, UR4, UR12, UR16 ;  /* 0x0000000c041072a4 */ /* 0x000fd8000f8e0210 */
.L_x_19:
[----:B------:R-:W-:Y:S05]  /*1810*/  BRA.U !UP6, `(.L_x_20) ;  /* 0x000000010e0c7547 */ /* 0x000fea000b800000 */
[----:B------:R-:W-:Y:S01]  /*1820*/  UCGABAR_WAIT ;  /* 0x0000000000007dc7 */ /* 0x000fe20008000000 */
[----:B------:R-:W-:Y:S01]  /*1830*/  CCTL.IVALL ;  /* 0x00000000ff00798f */ /* 0x000fe20002000000 */
[----:B------:R-:W-:Y:S05]  /*1840*/  BRA `(.L_x_21) ;  /* 0x0000000000047947 */ /* 0x000fea0003800000 */
.L_x_20:
[----:B------:R-:W-:Y:S06]  /*1850*/  BAR.SYNC.DEFER_BLOCKING 0x0 ;  /* 0x0000000000007b1d */ /* 0x000fec0000010000 */
.L_x_21:
[----:B------:R-:W-:Y:S05]  /*1860*/  BRA.U UP0, `(.L_x_22) ;  /* 0x0000001100dc7547 */ /* 0x000fea000b800000 */
[----:B------:R-:W2:Y:S01]  /*1870*/  LDCU UR7, c[0x0][0x38c] ;  /* 0x00007180ff0777ac */ /* 0x000ea20008000800 */
[----:B------:R-:W3:Y:S01]  /*1880*/  S2UR UR8, SR_CgaCtaId ;  /* 0x00000000000879c3 */ /* 0x000ee20000008800 */
[----:B------:R-:W-:Y:S01]  /*1890*/  PLOP3.LUT P1, PT, PT, PT, UP4, 0x80, 0x8 ;  /* 0x000000000008781c */ /* 0x000fe20003f2f048 */
[----:B------:R-:W-:Y:S01]  /*18a0*/  IMAD.MOV.U32 R12, RZ, RZ, 0x1 ;  /* 0x00000001ff0c7424 */ /* 0x000fe200078e00ff */
[----:B------:R-:W-:Y:S01]  /*18b0*/  UISETP.NE.AND UP0, UPT, UR17, URZ, UPT ;  /* 0x000000ff1100728c */ /* 0x000fe2000bf05270 */
[----:B------:R-:W-:Y:S01]  /*18c0*/  ISETP.EQ.OR P2, PT, R0, RZ, P3 ;  /* 0x000000ff0000720c */ /* 0x000fe20001f42670 */
[----:B------:R-:W-:Y:S01]  /*18d0*/  UMOV UR21, 0x400 ;  /* 0x0000040000157882 */ /* 0x000fe20000000000 */
[----:B------:R-:W-:Y:S01]  /*18e0*/  USHF.L.U32 UR5, UR32, 0x5, URZ ;  /* 0x0000000520057899 */ /* 0x000fe200080006ff */
[----:B------:R-:W-:Y:S01]  /*18f0*/  PLOP3.LUT P1, PT, P1, PT, PT, 0x8, 0x80 ;  /* 0x000000000080781c */ /* 0x000fe20000f2e170 */
[----:B------:R-:W-:Y:S01]  /*1900*/  USEL UR25, UR48, 0x2, UP0 ;  /* 0x0000000230197887 */ /* 0x000fe20008000000 */
[----:B------:R-:W-:Y:S01]  /*1910*/  CS2R R10, SRZ ;  /* 0x00000000000a7805 */ /* 0x000fe2000001ff00 */
[----:B------:R-:W-:Y:S01]  /*1920*/  IMAD.MOV.U32 R9, RZ, RZ, RZ ;  /* 0x000000ffff097224 */ /* 0x000fe200078e00ff */
[----:B------:R-:W4:Y:S01]  /*1930*/  LDCU UR43, c[0x0][0x370] ;  /* 0x00006e00ff2b77ac */ /* 0x000f220008000800 */
[----:B------:R-:W-:Y:S01]  /*1940*/  IMAD.MOV.U32 R8, RZ, RZ, 0x1 ;  /* 0x00000001ff087424 */ /* 0x000fe200078e00ff */
[----:B------:R-:W1:Y:S01]  /*1950*/  LDCU.64 UR28, c[0x0][0x348] ;  /* 0x00006900ff1c77ac */ /* 0x000e620008000a00 */
[----:B--2---:R-:W-:-:S02]  /*1960*/  UIADD3 UR6, UPT, UPT, UR7, 0x3f, URZ ;  /* 0x0000003f07067890 */ /* 0x004fc4000fffe0ff */
[----:B------:R-:W-:Y:S02]  /*1970*/  UIADD3 UR49, UPT, UPT, UR7, 0x7e, URZ ;  /* 0x0000007e07317890 */ /* 0x000fe4000fffe0ff */
[----:B------:R-:W-:Y:S02]  /*1980*/  USHF.R.S32.HI UR4, URZ, 0x1f, UR6 ;  /* 0x0000001fff047899 */ /* 0x000fe40008011406 */
[----:B---3--:R-:W-:Y:S02]  /*1990*/  ULEA UR21, UR8, UR21, 0x18 ;  /* 0x0000001508157291 */ /* 0x008fe4000f8ec0ff */
[----:B------:R-:W-:Y:S02]  /*19a0*/  ULEA.HI UR4, UR4, UR6, URZ, 0x6 ;  /* 0x0000000604047291 */ /* 0x000fe4000f8f30ff */
[----:B------:R-:W-:Y:S02]  /*19b0*/  UIADD3 UR6, UPT, UPT, UR7, -0x1, URZ ;  /* 0xffffffff07067890 */ /* 0x000fe4000fffe0ff */
[----:B------:R-:W-:-:S02]  /*19c0*/  USHF.R.S32.HI UR45, URZ, 0x6, UR4 ;  /* 0x00000006ff2d7899 */ /* 0x000fc40008011404 */
[----:B------:R-:W-:Y:S02]  /*19d0*/  UISETP.GE.U32.AND UP1, UPT, UR6, -0x7f, UPT ;  /* 0xffffff810600788c */ /* 0x000fe4000bf26070 */
[----:B------:R-:W-:Y:S02]  /*19e0*/  UISETP.LT.U32.AND UP0, UPT, UR45, 0x4, UPT ;  /* 0x000000042d00788c */ /* 0x000fe4000bf01070 */
[----:B------:R-:W-:Y:S02]  /*19f0*/  ULEA UR38, UR31, UR21, 0x1 ;  /* 0x000000151f267291 */ /* 0x000fe4000f8e08ff */
[----:B------:R-:W-:Y:S02]  /*1a00*/  USEL UR44, UR45, 0x4, UP0 ;  /* 0x000000042d2c7887 */ /* 0x000fe40008000000 */
[----:B------:R-:W-:Y:S02]  /*1a10*/  ULEA UR37, UR30, UR21, 0x1 ;  /* 0x000000151e257291 */ /* 0x000fe4000f8e08ff */
[----:B------:R-:W-:-:S02]  /*1a20*/  UIADD3 UR24, UPT, UPT, UR44, -0x1, URZ ;  /* 0xffffffff2c187890 */ /* 0x000fc4000fffe0ff */
[----:B------:R-:W-:Y:S01]  /*1a30*/  @UP1 UIADD3 UR24, UPT, UPT, UR44, URZ, URZ ;  /* 0x000000ff2c181290 */ /* 0x000fe2000fffe0ff */
[----:B------:R-:W2:Y:S01]  /*1a40*/  LDCU UR41, c[0x0][0x374] ;  /* 0x00006e80ff2977ac */ /* 0x000ea20008000800 */
[----:B------:R-:W-:Y:S02]  /*1a50*/  ULOP3.LUT UR47, UR5, 0x20, URZ, 0xe2, !UPT ;  /* 0x00000020052f7892 */ /* 0x000fe4000f8ee2ff */
[----:B------:R-:W-:Y:S02]  /*1a60*/  UIADD3 UR38, UPT, UPT, UR38, 0x8800, URZ ;  /* 0x0000880026267890 */ /* 0x000fe4000fffe0ff */
[----:B------:R-:W-:Y:S02]  /*1a70*/  UIADD3 UR37, UPT, UPT, UR37, 0x10800, URZ ;  /* 0x0001080025257890 */ /* 0x000fe4000fffe0ff */
[----:B------:R-:W-:Y:S02]  /*1a80*/  UIADD3 UR46, UPT, UPT, UR45, -UR44, URZ ;  /* 0x8000002c2d2e7290 */ /* 0x000fe4000fffe0ff */
[----:B------:R-:W-:Y:S01]  /*1a90*/  UIADD3 UR24, UPT, UPT, UR24, 0x1, URZ ;  /* 0x0000000118187890 */ /* 0x000fe2000fffe0ff */
[----:B-1--4-:R-:W-:-:S11]  /*1aa0*/  UMOV UR7, URZ ;  /* 0x000000ff00077c82 */ /* 0x012fd60008000000 */
.L_x_42:
[----:B-1----:R-:W1:Y:S02]  /*1ab0*/  S2UR UR4, SR_CgaCtaId ;  /* 0x00000000000479c3 */ /* 0x002e640000008800 */
[----:B-1----:R-:W-:-:S09]  /*1ac0*/  UISETP.NE.AND UP0, UPT, UR4, URZ, UPT ;  /* 0x000000ff0400728c */ /* 0x002fd2000bf05270 */
[----:B------:R-:W-:Y:S05]  /*1ad0*/  BRA.U UP0, `(.L_x_23) ;  /* 0x0000000100287547 */ /* 0x000fea000b800000 */
[----:B------:R-:W-:Y:S02]  /*1ae0*/  LEA R0, R9, UR21, 0x3 ;  /* 0x0000001509007c11 */ /* 0x000fe4000f8e18ff */
[----:B------:R-:W-:-:S04]  /*1af0*/  SHF.L.U32 R3, R8, 0x1f, RZ ;  /* 0x0000001f08037819 */ /* 0x000fc800000006ff */
[----:B------:R-:W1:Y:S02]  /*1b00*/  SYNCS.PHASECHK.TRANS64.TRYWAIT P0, [R0+URZ+0x100], R3 ;  /* 0x00010003000075a7 */ /* 0x000e6400080011ff */
[----:B-1----:R-:W-:Y:S05]  /*1b10*/  @!P0 BRA `(.L_x_24) ;  /* 0x0000007c00508947 */ /* 0x002fea0003800000 */
.L_x_138:
[----:B------:R3:W-:Y:S01]  /*1b20*/  SYNCS.ARRIVE.TRANS64.A1T0 RZ, [R0+URZ+0xf0], RZ ;  /* 0x0000f0ff00ff79a7 */ /* 0x0007e200081000ff */
[----:B------:R-:W-:-:S05]  /*1b30*/  VIADD R9, R9, 0x1 ;  /* 0x0000000109097836 */ /* 0x000fca0000000000 */
[----:B------:R-:W-:-:S04]  /*1b40*/  ISETP.NE.AND P0, PT, R9, 0x2, PT ;  /* 0x000000020900780c */ /* 0x000fc80003f05270 */
[----:B-1----:R-:W-:Y:S02]  /*1b50*/  SEL R3, RZ, 0x1, P0 ;  /* 0x00000001ff037807 */ /* 0x002fe40000000000 */
[----:B------:R-:W-:Y:S02]  /*1b60*/  SEL R9, R9, RZ, P0 ;  /* 0x000000ff09097207 */ /* 0x000fe40000000000 */
[----:B------:R-:W-:-:S07]  /*1b70*/  LOP3.LUT R8, R8, R3, RZ, 0x3c, !PT ;  /* 0x0000000308087212 */ /* 0x000fce00078e3cff */
.L_x_23:
[----:B------:R-:W-:Y:S01]  /*1b80*/  ULEA UR4, UR7, UR21, 0x3 ;  /* 0x0000001507047291 */ /* 0x000fe2000f8e18ff */
[----:B---3--:R-:W-:Y:S01]  /*1b90*/  SHF.L.U32 R0, R12, 0x1f, RZ ;  /* 0x0000001f0c007819 */ /* 0x008fe200000006ff */
[----:B------:R-:W-:Y:S02]  /*1ba0*/  UISETP.GE.U32.AND UP0, UPT, UR49, 0x7f, UPT ;  /* 0x0000007f3100788c */ /* 0x000fe4000bf06070 */
[----:B------:R-:W-:Y:S02]  /*1bb0*/  ULEA UR11, UR20, UR50, 0x2 ;  /* 0x00000032140b7291 */ /* 0x000fe4000f8e10ff */
[----:B------:R-:W-:Y:S02]  /*1bc0*/  ULEA UR35, UR16, UR47, 0x6 ;  /* 0x0000002f10237291 */ /* 0x000fe4000f8e30ff */
[----:B------:R-:W-:Y:S01]  /*1bd0*/  USHF.L.U32 UR11, UR11, 0x6, URZ ;  /* 0x000000060b0b7899 */ /* 0x000fe200080006ff */
[----:B------:R1:W3:Y:S01]  /*1be0*/  SYNCS.PHASECHK.TRANS64.TRYWAIT P0, [UR4+0x20], R0 ;  /* 0x00002000ff0075a7 */ /* 0x0002e20008001104 */
[----:B------:R-:W-:Y:S01]  /*1bf0*/  UMOV UR6, URZ ;  /* 0x000000ff00067c82 */ /* 0x000fe20008000000 */
[----:B------:R-:W-:Y:S09]  /*1c00*/  BRA.U !UP0, `(.L_x_25) ;  /* 0x0000000108c87547 */ /* 0x000ff2000b800000 */
[----:B------:R-:W-:Y:S01]  /*1c10*/  UMOV UR13, URZ ;  /* 0x000000ff000d7c82 */ /* 0x000fe20008000000 */
[----:B------:R-:W-:-:S05]  /*1c20*/  UMOV UR4, UR7 ;  /* 0x0000000700047c82 */ /* 0x000fca0008000000 */
.L_x_31:
[----:B------:R-:W-:Y:S01]  /*1c30*/  ULEA UR33, UR4, UR21, 0x3 ;  /* 0x0000001504217291 */ /* 0x000fe2000f8e18ff */
[----:B---3--:R-:W-:Y:S01]  /*1c40*/  @!P3 MOV R2, 0xa000 ;  /* 0x0000a0000002b802 */ /* 0x008fe20000000f00 */
[----:B-1-3--:R-:W-:Y:S10]  /*1c50*/  @P0 BRA `(.L_x_26) ;  /* 0x00000000000c0947 */ /* 0x00aff40003800000 */
[----:B------:R-:W-:-:S04]  /*1c60*/  SHF.L.U32 R3, R12, 0x1f, RZ ;  /* 0x0000001f0c037819 */ /* 0x000fc800000006ff */
[----:B------:R-:W3:Y:S02]  /*1c70*/  SYNCS.PHASECHK.TRANS64.TRYWAIT P0, [UR33+0x20], R3 ;  /* 0x00002003ff0075a7 */ /* 0x000ee40008001121 */
[----:B---3--:R-:W-:Y:S05]  /*1c80*/  @!P0 BRA `(.L_x_27) ;  /* 0x0000007c00088947 */ /* 0x008fea0003800000 */
.L_x_26:
[----:B------:R3:W-:Y:S01]  /*1c90*/  @!P3 SYNCS.ARRIVE.TRANS64 RZ, [UR33], R2 ;  /* 0x00000002ffffb9a7 */ /* 0x0007e20008000021 */
[----:B------:R-:W-:-:S04]  /*1ca0*/  ULOP3.LUT UR5, UR25, 0x2, URZ, 0xfc, !UPT ;  /* 0x0000000219057892 */ /* 0x000fc8000f8efcff */
[----:B------:R-:W-:-:S09]  /*1cb0*/  UISETP.NE.AND UP0, UPT, UR5, 0x2, UPT ;  /* 0x000000020500788c */ /* 0x000fd2000bf05270 */
[----:B------:R-:W-:Y:S05]  /*1cc0*/  BRA.U UP0, `(.L_x_28) ;  /* 0x0000000100047547 */ /* 0x000fea000b800000 */
[----:B--2---:R-:W-:Y:S05]  /*1cd0*/  BPT.TRAP 0x1 ;  /* 0x000000040000795c */ /* 0x004fea0000300000 */
.L_x_28:
[----:B------:R-:W-:Y:S04]  /*1ce0*/  BSSY.RECONVERGENT B0, `(.L_x_29) ;  /* 0x0000003000007945 */ /* 0x000fe80003800200 */
[----:B------:R-:W-:Y:S05]  /*1cf0*/  @P2 BRA `(.L_x_30) ;  /* 0x0000000000042947 */ /* 0x000fea0003800000 */
[----:B--2---:R-:W-:Y:S05]  /*1d00*/  BPT.TRAP 0x1 ;  /* 0x000000040000795c */ /* 0x004fea0000300000 */
.L_x_30:
[----:B--2---:R-:W-:Y:S05]  /*1d10*/  BSYNC.RECONVERGENT B0 ;  /* 0x0000000000007941 */ /* 0x004fea0003800200 */
.L_x_29:
[----:B------:R-:W-:Y:S02]  /*1d20*/  UIADD3 UR5, UPT, UPT, UR4, 0x1, URZ ;  /* 0x0000000104057890 */ /* 0x000fe4000fffe0ff */
[----:B------:R-:W-:Y:S02]  /*1d30*/  USHF.L.U32 UR34, UR13, 0x6, URZ ;  /* 0x000000060d227899 */ /* 0x000fe400080006ff */
[----:B------:R-:W-:Y:S02]  /*1d40*/  UISETP.NE.AND UP0, UPT, UR5, 0x4, UPT ;  /* 0x000000040500788c */ /* 0x000fe4000bf05270 */
[----:B------:R-:W-:Y:S02]  /*1d50*/  UIADD3 UR13, UPT, UPT, UR13, 0x1, URZ ;  /* 0x000000010d0d7890 */ /* 0x000fe4000fffe0ff */
[----:B------:R-:W-:Y:S02]  /*1d60*/  USEL UR6, URZ, 0x1, UP0 ;  /* 0x00000001ff067887 */ /* 0x000fe40008000000 */
[----:B------:R-:W-:-:S02]  /*1d70*/  USEL UR7, UR5, URZ, UP0 ;  /* 0x000000ff05077287 */ /* 0x000fc40008000000 */
[----:B------:R-:W-:Y:S02]  /*1d80*/  UIADD3 UR14, UP1, UPT, UR28, 0x80, URZ ;  /* 0x000000801c0e7890 */ /* 0x000fe4000ff3e0ff */
[----:B------:R-:W-:Y:S01]  /*1d90*/  ULEA UR5, UR7, UR21, 0x3 ;  /* 0x0000001507057291 */ /* 0x000fe2000f8e18ff */
[----:B------:R-:W-:Y:S01]  /*1da0*/  LOP3.LUT R12, R12, UR6, RZ, 0x3c, !PT ;  /* 0x000000060c0c7c12 */ /* 0x000fe2000f8e3cff */
[----:B------:R-:W-:Y:S02]  /*1db0*/  ULEA UR6, UR4, UR31, 0xc ;  /* 0x0000001f04067291 */ /* 0x000fe4000f8e60ff */
[----:B------:R-:W-:Y:S01]  /*1dc0*/  UIADD3.X UR15, UPT, UPT, URZ, UR29, URZ, UP1, !UPT ;  /* 0x0000001dff0f7290 */ /* 0x000fe20008ffe4ff */
[----:B-1----:R-:W-:Y:S01]  /*1dd0*/  SHF.L.U32 R0, R12, 0x1f, RZ ;  /* 0x0000001f0c007819 */ /* 0x002fe200000006ff */
[----:B------:R-:W-:Y:S02]  /*1de0*/  ULEA UR6, UR6, UR21, 0x1 ;  /* 0x0000001506067291 */ /* 0x000fe4000f8e08ff */
[----:B------:R-:W-:Y:S01]  /*1df0*/  UPRMT UR16, URZ, 0x5410, UR27 ;  /* 0x00005410ff107896 */ /* 0x000fe2000800001b */
[----:B------:R4:W1:Y:S01]  /*1e00*/  SYNCS.PHASECHK.TRANS64.TRYWAIT P0, [UR5+0x20], R0 ;  /* 0x00002000ff0075a7 */ /* 0x0008620008001105 */
[----:B------:R-:W-:-:S02]  /*1e10*/  ULEA UR5, UR4, UR30, 0xe ;  /* 0x0000001e04057291 */ /* 0x000fc4000f8e70ff */
[----:B------:R-:W-:Y:S02]  /*1e20*/  UIADD3 UR4, UP0, UPT, UR28, 0x180, URZ ;  /* 0x000001801c047890 */ /* 0x000fe4000ff1e0ff */
[----:B------:R-:W-:Y:S02]  /*1e30*/  ULEA UR5, UR5, UR21, 0x1 ;  /* 0x0000001505057291 */ /* 0x000fe4000f8e08ff */
[----:B------:R-:W-:Y:S02]  /*1e40*/  UIADD3 UR32, UPT, UPT, UR6, 0x8800, URZ ;  /* 0x0000880006207890 */ /* 0x000fe4000fffe0ff */
[----:B------:R-:W-:Y:S02]  /*1e50*/  UIADD3 UR8, UPT, UPT, UR5, 0x10800, URZ ;  /* 0x0001080005087890 */ /* 0x000fe4000fffe0ff */
[----:B------:R-:W-:Y:S02]  /*1e60*/  UIADD3.X UR5, UPT, UPT, URZ, UR29, URZ, UP0, !UPT ;  /* 0x0000001dff057290 */ /* 0x000fe400087fe4ff */
[----:B------:R-:W-:-:S02]  /*1e70*/  UISETP.NE.AND UP0, UPT, UR13, UR24, UPT ;  /* 0x000000180d00728c */ /* 0x000fc4000bf05270 */
[----:B------:R-:W-:Y:S01]  /*1e80*/  UPRMT UR6, URZ, 0x5410, UR26 ;  /* 0x00005410ff067896 */ /* 0x000fe2000800001a */
[----:B------:R-:W-:Y:S01]  /*1e90*/  UMOV UR18, 0x0 ;  /* 0x0000000000127882 */ /* 0x000fe20000000000 */
[----:B------:R-:W-:Y:S01]  /*1ea0*/  UMOV UR19, 0x10000000 ;  /* 0x1000000000137882 */ /* 0x000fe20000000000 */
[----:B------:R-:W-:Y:S01]  /*1eb0*/  UMOV UR12, UR36 ;  /* 0x00000024000c7c82 */ /* 0x000fe20008000000 */
[----:B------:R-:W-:Y:S01]  /*1ec0*/  UMOV UR9, UR33 ;  /* 0x0000002100097c82 */ /* 0x000fe20008000000 */
[----:B------:R-:W-:Y:S01]  /*1ed0*/  UMOV UR10, UR34 ;  /* 0x00000022000a7c82 */ /* 0x000fe20008000000 */
[----:B------:R-:W-:Y:S03]  /*1ee0*/  UTMALDG.3D.MULTICAST [UR32], [UR14], UR16, desc[UR18] ;  /* 0x000012200e0073b4 */ /* 0x000fe60008011810 */
[----:B------:R2:W-:Y:S02]  /*1ef0*/  UTMALDG.3D.MULTICAST [UR8], [UR4], UR6, desc[UR18] ;  /* 0x00001208040073b4 */ /* 0x0005e40008011806 */
[----:B--2---:R-:W-:Y:S01]  /*1f00*/  UMOV UR6, UR24 ;  /* 0x0000001800067c82 */ /* 0x004fe20008000000 */
[----:B------:R-:W-:Y:S01]  /*1f10*/  UMOV UR4, UR7 ;  /* 0x0000000700047c82 */ /* 0x000fe20008000000 */
[----:B----4-:R-:W-:Y:S05]  /*1f20*/  BRA.U UP0, `(.L_x_31) ;  /* 0xfffffffd00407547 */ /* 0x010fea000b83ffff */
.L_x_25:
[----:B------:R-:W-:Y:S01]  /*1f30*/  ULEA UR4, UR7, UR21, 0x3 ;  /* 0x0000001507047291 */ /* 0x000fe2000f8e18ff */
[----:B-1----:R-:W-:Y:S01]  /*1f40*/  SHF.L.U32 R0, R12, 0x1f, RZ ;  /* 0x0000001f0c007819 */ /* 0x002fe200000006ff */
[----:B------:R-:W-:Y:S01]  /*1f50*/  @!P1 SYNCS.ARRIVE.TRANS64.A1T0 RZ, [UR21+0x88], RZ ;  /* 0x000088ffffff99a7 */ /* 0x000fe20008100015 */
[----:B------:R-:W-:-:S06]  /*1f60*/  UISETP.GT.AND UP0, UPT, UR45, UR44, UPT ;  /* 0x0000002c2d00728c */ /* 0x000fcc000bf04270 */
[----:B---3--:R1:W3:Y:S03]  /*1f70*/  SYNCS.PHASECHK.TRANS64.TRYWAIT P0, [UR4+0x20], R0 ;  /* 0x00002000ff0075a7 */ /* 0x0082e60008001104 */
[----:B------:R-:W-:Y:S05]  /*1f80*/  BRA.U !UP0, `(.L_x_32) ;  /* 0x0000000108bc7547 */ /* 0x000fea000b800000 */
[----:B------:R-:W-:Y:S01]  /*1f90*/  UIADD3 UR13, UPT, UPT, UR46, UR6, URZ ;  /* 0x000000062e0d7290 */ /* 0x000fe2000fffe0ff */
[----:B------:R-:W-:-:S11]  /*1fa0*/  UMOV UR4, UR7 ;  /* 0x0000000700047c82 */ /* 0x000fd60008000000 */
.L_x_38:
[----:B------:R-:W-:Y:S01]  /*1fb0*/  ULEA UR17, UR4, UR21, 0x3 ;  /* 0x0000001504117291 */ /* 0x000fe2000f8e18ff */
[----:B---3--:R-:W-:Y:S01]  /*1fc0*/  @!P3 MOV R2, 0xa000 ;  /* 0x0000a0000002b802 */ /* 0x008fe20000000f00 */
[----:B-1-3--:R-:W-:Y:S10]  /*1fd0*/  @P0 BRA `(.L_x_33) ;  /* 0x00000000000c0947 */ /* 0x00aff40003800000 */
[----:B------:R-:W-:-:S04]  /*1fe0*/  SHF.L.U32 R3, R12, 0x1f, RZ ;  /* 0x0000001f0c037819 */ /* 0x000fc800000006ff */
[----:B------:R-:W3:Y:S02]  /*1ff0*/  SYNCS.PHASECHK.TRANS64.TRYWAIT P0, [UR17+0x20], R3 ;  /* 0x00002003ff0075a7 */ /* 0x000ee40008001111 */
[----:B---3--:R-:W-:Y:S05]  /*2000*/  @!P0 BRA `(.L_x_34) ;  /* 0x0000007800408947 */ /* 0x008fea0003800000 */
.L_x_33:
[----:B------:R3:W-:Y:S01]  /*2010*/  @!P3 SYNCS.ARRIVE.TRANS64 RZ, [UR17], R2 ;  /* 0x00000002ffffb9a7 */ /* 0x0007e20008000011 */
[----:B------:R-:W-:-:S04]  /*2020*/  ULOP3.LUT UR5, UR25, 0x2, URZ, 0xfc, !UPT ;  /* 0x0000000219057892 */ /* 0x000fc8000f8efcff */
[----:B------:R-:W-:-:S09]  /*2030*/  UISETP.NE.AND UP0, UPT, UR5, 0x2, UPT ;  /* 0x000000020500788c */ /* 0x000fd2000bf05270 */
[----:B------:R-:W-:Y:S05]  /*2040*/  BRA.U UP0, `(.L_x_35) ;  /* 0x0000000100047547 */ /* 0x000fea000b800000 */
[----:B--2---:R-:W-:Y:S05]  /*2050*/  BPT.TRAP 0x1 ;  /* 0x000000040000795c */ /* 0x004fea0000300000 */
.L_x_35:
[----:B------:R-:W-:Y:S04]  /*2060*/  BSSY.RECONVERGENT B0, `(.L_x_36) ;  /* 0x0000003000007945 */ /* 0x000fe80003800200 */
[----:B------:R-:W-:Y:S05]  /*2070*/  @P2 BRA `(.L_x_37) ;  /* 0x0000000000042947 */ /* 0x000fea0003800000 */
[----:B--2---:R-:W-:Y:S05]  /*2080*/  BPT.TRAP 0x1 ;  /* 0x000000040000795c */ /* 0x004fea0000300000 */
.L_x_37:
[----:B--2---:R-:W-:Y:S05]  /*2090*/  BSYNC.RECONVERGENT B0 ;  /* 0x0000000000007941 */ /* 0x004fea0003800200 */
.L_x_36:
[----:B------:R-:W-:Y:S02]  /*20a0*/  UIADD3 UR5, UPT, UPT, UR4, 0x1, URZ ;  /* 0x0000000104057890 */ /* 0x000fe4000fffe0ff */
[----:B------:R-:W-:Y:S02]  /*20b0*/  UIADD3 UR14, UP1, UPT, UR28, 0x80, URZ ;  /* 0x000000801c0e7890 */ /* 0x000fe4000ff3e0ff */
[----:B------:R-:W-:Y:S02]  /*20c0*/  UISETP.NE.AND UP0, UPT, UR5, 0x4, UPT ;  /* 0x000000040500788c */ /* 0x000fe4000bf05270 */
[----:B------:R-:W-:Y:S02]  /*20d0*/  ULEA UR16, UR4, UR38, 0xd ;  /* 0x0000002604107291 */ /* 0x000fe4000f8e68ff */
[----:B------:R-:W-:Y:S02]  /*20e0*/  USEL UR8, URZ, 0x1, UP0 ;  /* 0x00000001ff087887 */ /* 0x000fe40008000000 */
[----:B------:R-:W-:-:S02]  /*20f0*/  USEL UR7, UR5, URZ, UP0 ;  /* 0x000000ff05077287 */ /* 0x000fc40008000000 */
[----:B------:R-:W-:Y:S02]  /*2100*/  UIADD3 UR22, UP0, UPT, UR28, 0x180, URZ ;  /* 0x000001801c167890 */ /* 0x000fe4000ff1e0ff */
[----:B------:R-:W-:Y:S01]  /*2110*/  ULEA UR5, UR7, UR21, 0x3 ;  /* 0x0000001507057291 */ /* 0x000fe2000f8e18ff */
[----:B------:R-:W-:Y:S01]  /*2120*/  LOP3.LUT R12, R12, UR8, RZ, 0x3c, !PT ;  /* 0x000000080c0c7c12 */ /* 0x000fe2000f8e3cff */
[----:B------:R-:W-:Y:S02]  /*2130*/  ULEA UR8, UR4, UR37, 0xf ;  /* 0x0000002504087291 */ /* 0x000fe4000f8e78ff */
[----:B------:R-:W-:Y:S01]  /*2140*/  USHF.L.U32 UR18, UR6, 0x6, URZ ;  /* 0x0000000606127899 */ /* 0x000fe200080006ff */
[----:B-1----:R-:W-:Y:S01]  /*2150*/  SHF.L.U32 R0, R12, 0x1f, RZ ;  /* 0x0000001f0c007819 */ /* 0x002fe200000006ff */
[----:B------:R-:W-:Y:S02]  /*2160*/  UPRMT UR4, URZ, 0x5410, UR27 ;  /* 0x00005410ff047896 */ /* 0x000fe4000800001b */
[----:B------:R-:W-:Y:S01]  /*2170*/  UIADD3.X UR15, UPT, UPT, URZ, UR29, URZ, UP1, !UPT ;  /* 0x0000001dff0f7290 */ /* 0x000fe20008ffe4ff */
[----:B------:R4:W1:Y:S01]  /*2180*/  SYNCS.PHASECHK.TRANS64.TRYWAIT P0, [UR5+0x20], R0 ;  /* 0x00002000ff0075a7 */ /* 0x0008620008001105 */
[----:B------:R-:W-:-:S02]  /*2190*/  UPRMT UR5, URZ, 0x5410, UR26 ;  /* 0x00005410ff057896 */ /* 0x000fc4000800001a */
[----:B------:R-:W-:Y:S01]  /*21a0*/  UIADD3.X UR23, UPT, UPT, URZ, UR29, URZ, UP0, !UPT ;  /* 0x0000001dff177290 */ /* 0x000fe200087fe4ff */
[----:B------:R-:W-:Y:S01]  /*21b0*/  UMOV UR32, 0x0 ;  /* 0x0000000000207882 */ /* 0x000fe20000000000 */
[----:B------:R-:W-:Y:S01]  /*21c0*/  UMOV UR33, 0x10000000 ;  /* 0x1000000000217882 */ /* 0x000fe20000000000 */
[----:B------:R-:W-:Y:S01]  /*21d0*/  UMOV UR19, UR35 ;  /* 0x0000002300137c82 */ /* 0x000fe20008000000 */
[----:B------:R-:W-:Y:S01]  /*21e0*/  UMOV UR20, UR36 ;  /* 0x0000002400147c82 */ /* 0x000fe20008000000 */
[----:B------:R-:W-:Y:S01]  /*21f0*/  UMOV UR12, UR36 ;  /* 0x00000024000c7c82 */ /* 0x000fe20008000000 */
[----:B------:R-:W-:Y:S01]  /*2200*/  UMOV UR9, UR17 ;  /* 0x0000001100097c82 */ /* 0x000fe20008000000 */
[----:B------:R-:W-:Y:S01]  /*2210*/  UMOV UR10, UR18 ;  /* 0x00000012000a7c82 */ /* 0x000fe20008000000 */
[----:B------:R2:W-:Y:S01]  /*2220*/  UTMALDG.3D.MULTICAST [UR16], [UR14], UR4, desc[UR32] ;  /* 0x000020100e0073b4 */ /* 0x0005e20008011804 */
[----:B------:R-:W-:-:S04]  /*2230*/  UIADD3 UR6, UPT, UPT, UR6, 0x1, URZ ;  /* 0x0000000106067890 */ /* 0x000fc8000fffe0ff */
[----:B------:R-:W-:Y:S01]  /*2240*/  UISETP.NE.AND UP0, UPT, UR6, UR13, UPT ;  /* 0x0000000d0600728c */ /* 0x000fe2000bf05270 */
[----:B------:R4:W-:Y:S01]  /*2250*/  UTMALDG.3D.MULTICAST [UR8], [UR22], UR5, desc[UR32] ;  /* 0x00002008160073b4 */ /* 0x0009e20008011805 */
[----:B--2---:R-:W-:-:S07]  /*2260*/  UMOV UR4, UR7 ;  /* 0x0000000700047c82 */ /* 0x004fce0008000000 */
[----:B----4-:R-:W-:Y:S05]  /*2270*/  BRA.U UP0, `(.L_x_38) ;  /* 0xfffffffd004c7547 */ /* 0x010fea000b83ffff */
.L_x_32:
[C---:B------:R-:W-:Y:S01]  /*2280*/  LEA R3, R11.reuse, UR21, 0x3 ;  /* 0x000000150b037c11 */ /* 0x040fe2000f8e18ff */
[----:B------:R-:W-:Y:S01]  /*2290*/  NOP ;  /* 0x0000000000007918 */ /* 0x000fe20000000000 */
[----:B-1----:R-:W-:Y:S02]  /*22a0*/  SHF.L.U32 R0, R10, 0x1f, RZ ;  /* 0x0000001f0a007819 */ /* 0x002fe400000006ff */
[----:B------:R-:W-:Y:S02]  /*22b0*/  LEA R5, R11, UR21, 0x4 ;  /* 0x000000150b057c11 */ /* 0x000fe4000f8e20ff */
[----:B---3--:R-:W1:Y:S02]  /*22c0*/  SYNCS.PHASECHK.TRANS64.TRYWAIT P0, [R3+URZ+0x90], R0 ;  /* 0x00009000030075a7 */ /* 0x008e6400080011ff */
[----:B-1----:R-:W-:Y:S05]  /*22d0*/  @!P0 BRA `(.L_x_39) ;  /* 0x0000007400a48947 */ /* 0x002fea0003800000 */
.L_x_141:
[----:B------:R-:W3:Y:S01]  /*22e0*/  LDS.128 R4, [R5+0x120] ;  /* 0x0001200005047984 */ /* 0x000ee20000000c00 */
[----:B------:R-:W-:Y:S01]  /*22f0*/  UISETP.GE.AND UP0, UPT, UR42, 0x1, UPT ;  /* 0x000000012a00788c */ /* 0x000fe2000bf06270 */
[----:B------:R-:W-:Y:S01]  /*2300*/  @!PT LDS RZ, [RZ] ;  /* 0x00000000fffff984 */ /* 0x000fe20000000800 */
[----:B------:R-:W-:Y:S01]  /*2310*/  @!PT LDS RZ, [RZ] ;  /* 0x00000000fffff984 */ /* 0x000fe20000000800 */
[----:B------:R-:W-:Y:S01]  /*2320*/  @!PT LDS RZ, [RZ] ;  /* 0x00000000fffff984 */ /* 0x000fe20000000800 */
[----:B------:R-:W-:Y:S01]  /*2330*/  @!PT LDS RZ, [RZ] ;  /* 0x00000000fffff984 */ /* 0x000fe20000000800 */
[----:B------:R4:W-:Y:S06]  /*2340*/  MEMBAR.ALL.CTA ;  /* 0x0000000000007992 */ /* 0x0009ec0000008000 */
[----:B----4-:R-:W4:Y:S01]  /*2350*/  FENCE.VIEW.ASYNC.S ;  /* 0x00000000000073c6 */ /* 0x010f220000000000 */
[----:B---3--:R-:W-:-:S13]  /*2360*/  LOP3.LUT P0, RZ, R6, 0x1, RZ, 0xc0, !PT ;  /* 0x0000000106ff7812 */ /* 0x008fda000780c0ff */
[----:B----4-:R-:W-:Y:S01]  /*2370*/  VOTEU.ANY UP1, P0 ;  /* 0x0000000000ff7886 */ /* 0x010fe20000020100 */
[----:B------:R-:W-:-:S13]  /*2380*/  PLOP3.LUT P0, PT, PT, PT, UP1, 0x80, 0x8 ;  /* 0x000000000008781c */ /* 0x000fda0003f0f018 */
[----:B-1----:R-:W-:Y:S02]  /*2390*/  @P0 LOP3.LUT R0, R5, 0xffff, RZ, 0xc0, !PT ;  /* 0x0000ffff05000812 */ /* 0x002fe400078ec0ff */
[----:B------:R-:W-:Y:S02]  /*23a0*/  @P0 MOV R2, R4 ;  /* 0x0000000400020202 */ /* 0x000fe40000000f00 */
[----:B------:R-:W-:Y:S01]  /*23b0*/  @P0 R2UR UR5, R0 ;  /* 0x00000000000502ca */ /* 0x000fe200000e0000 */
[----:B------:R-:W-:Y:S01]  /*23c0*/  VIADD R0, R3, 0xa0 ;  /* 0x000000a003007836 */ /* 0x000fe20000000000 */
[----:B------:R-:W-:Y:S02]  /*23d0*/  @P0 SHF.R.U32.HI R4, RZ, 0x10, R5 ;  /* 0x00000010ff040819 */ /* 0x000fe40000011605 */
[----:B------:R-:W-:Y:S02]  /*23e0*/  @P0 R2UR UR6, R2 ;  /* 0x00000000020602ca */ /* 0x000fe400000e0000 */
[----:B------:R-:W-:-:S02]  /*23f0*/  PRMT R0, RZ, 0x654, R0 ;  /* 0x00000654ff007816 */ /* 0x000fc40000000000 */
[----:B------:R-:W-:Y:S02]  /*2400*/  @P0 R2UR UR4, R4 ;  /* 0x00000000040402ca */ /* 0x000fe400000e0000 */
[----:B------:R1:W-:Y:S03]  /*2410*/  SYNCS.ARRIVE.TRANS64.RED.A1T0 RZ, [R0+URZ], RZ ;  /* 0x000000ff00ff79a7 */ /* 0x0003e600081004ff */
[----:B------:R-:W-:-:S04]  /*2420*/  @UP1 UMOV UR39, UR5 ;  /* 0x0000000500271c82 */ /* 0x000fc80008000000 */
[----:B------:R-:W-:-:S04]  /*2430*/  @UP1 UMOV UR40, UR6 ;  /* 0x0000000600281c82 */ /* 0x000fc80008000000 */
[----:B------:R-:W-:Y:S01]  /*2440*/  @UP1 UMOV UR36, UR4 ;  /* 0x0000000400241c82 */ /* 0x000fe20008000000 */
[----:B------:R-:W-:Y:S05]  /*2450*/  BRA.U !UP0, `(.L_x_40) ;  /* 0x0000000108d47547 */ /* 0x000fea000b800000 */
[----:B------:R-:W2:Y:S01]  /*2460*/  LDCU.128 UR12, c[0x0][0xb10] ;  /* 0x00016200ff0c77ac */ /* 0x000ea20008000c00 */
[----:B------:R-:W3:Y:S01]  /*2470*/  LDCU UR22, c[0x0][0xb20] ;  /* 0x00016400ff1677ac */ /* 0x000ee20008000800 */
[----:B------:R-:W4:Y:S01]  /*2480*/  LDCU UR20, c[0x0][0xb0c] ;  /* 0x00016180ff1477ac */ /* 0x000f220008000800 */
[----:B------:R-:W1:Y:S01]  /*2490*/  LDCU.64 UR8, c[0x0][0xb28] ;  /* 0x00016500ff0877ac */ /* 0x000e620008000a00 */
[----:B------:R-:W-:Y:S02]  /*24a0*/  UISETP.NE.AND UP3, UPT, UR42, 0x1, UPT ;  /* 0x000000012a00788c */ /* 0x000fe4000bf65270 */
[----:B--2---:R-:W-:Y:S02]  /*24b0*/  UIMAD.WIDE.U32 UR10, UR41, UR15, URZ ;  /* 0x0000000f290a72a5 */ /* 0x004fe4000f8e00ff */
[----:B------:R-:W-:Y:S02]  /*24c0*/  UIMAD.WIDE.U32 UR4, UR43, UR12, URZ ;  /* 0x0000000c2b0472a5 */ /* 0x000fe4000f8e00ff */
[----:B------:R-:W-:-:S02]  /*24d0*/  UISETP.NE.AND UP0, UPT, UR14, 0x1, UPT ;  /* 0x000000010e00788c */ /* 0x000fc4000bf05270 */
[----:B------:R-:W-:Y:S01]  /*24e0*/  UIMAD.WIDE.U32 UR18, UR39, UR15, URZ ;  /* 0x0000000f271272a5 */ /* 0x000fe2000f8e00ff */
[----:B------:R-:W-:Y:S02]  /*24f0*/  UMOV UR10, UR11 ;  /* 0x0000000b000a7c82 */ /* 0x000fe40008000000 */
[----:B------:R-:W-:Y:S01]  /*2500*/  UMOV UR4, UR5 ;  /* 0x0000000500047c82 */ /* 0x000fe20008000000 */
[----:B---3--:R-:W-:Y:S02]  /*2510*/  USHF.R.U32.HI UR10, URZ, UR22, UR10 ;  /* 0x00000016ff0a7299 */ /* 0x008fe4000801160a */
[----:B----4-:R-:W-:Y:S02]  /*2520*/  UISETP.NE.AND UP2, UPT, UR20, 0x1, UPT ;  /* 0x000000011400788c */ /* 0x010fe4000bf45270 */
[----:B------:R-:W-:Y:S02]  /*2530*/  USHF.R.U32.HI UR4, URZ, UR13, UR4 ;  /* 0x0000000dff047299 */ /* 0x000fe40008011604 */
[----:B------:R-:W-:-:S02]  /*2540*/  USEL UR5, UR41, UR10, !UP0 ;  /* 0x0000000a29057287 */ /* 0x000fc4000c000000 */
[----:B------:R-:W-:Y:S02]  /*2550*/  USEL UR6, UR43, UR4, !UP2 ;  /* 0x000000042b067287 */ /* 0x000fe4000d000000 */
[----:B-1----:R-:W-:Y:S01]  /*2560*/  UIMAD.WIDE.U32 UR10, UR5, UR8, URZ ;  /* 0x00000008050a72a5 */ /* 0x002fe2000f8e00ff */
[----:B------:R-:W-:Y:S01]  /*2570*/  UMOV UR4, UR19 ;  /* 0x0000001300047c82 */ /* 0x000fe20008000000 */
[----:B------:R-:W-:Y:S02]  /*2580*/  UIMAD.WIDE.U32 UR16, UR40, UR12, URZ ;  /* 0x0000000c281072a5 */ /* 0x000fe4000f8e00ff */
[----:B------:R-:W-:-:S03]  /*2590*/  UIMAD.WIDE.U32 UR18, UR6, UR8, URZ ;  /* 0x00000008061272a5 */ /* 0x000fc6000f8e00ff */
[----:B------:R-:W-:Y:S01]  /*25a0*/  UMOV UR10, UR11 ;  /* 0x0000000b000a7c82 */ /* 0x000fe20008000000 */
[----:B------:R-:W-:Y:S02]  /*25b0*/  USHF.R.U32.HI UR4, URZ, UR22, UR4 ;  /* 0x00000016ff047299 */ /* 0x000fe40008011604 */
[----:B------:R-:W-:Y:S01]  /*25c0*/  @UP3 USHF.R.U32.HI UR5, URZ, UR9, UR10 ;  /* 0x00000009ff053299 */ /* 0x000fe2000801160a */
[----:B------:R-:W-:Y:S01]  /*25d0*/  UMOV UR16, UR17 ;  /* 0x0000001100107c82 */ /* 0x000fe20008000000 */
[----:B------:R-:W-:Y:S01]  /*25e0*/  UMOV UR18, UR19 ;  /* 0x0000001300127c82 */ /* 0x000fe20008000000 */
[----:B------:R-:W-:Y:S02]  /*25f0*/  USHF.R.U32.HI UR13, URZ, UR13, UR16 ;  /* 0x0000000dff0d7299 */ /* 0x000fe40008011610 */
[----:B------:R-:W-:Y:S02]  /*2600*/  USEL UR4, UR39, UR4, !UP0 ;  /* 0x0000000427047287 */ /* 0x000fe4000c000000 */
[----:B------:R-:W-:-:S02]  /*2610*/  @UP3 USHF.R.U32.HI UR6, URZ, UR9, UR18 ;  /* 0x00000009ff063299 */ /* 0x000fc40008011612 */
[----:B------:R-:W-:Y:S02]  /*2620*/  UIMAD UR10, UR42, UR5, URZ ;  /* 0x000000052a0a72a4 */ /* 0x000fe4000f8e02ff */
[----:B------:R-:W-:Y:S02]  /*2630*/  USEL UR5, UR40, UR13, !UP2 ;  /* 0x0000000d28057287 */ /* 0x000fe4000d000000 */
[----:B------:R-:W-:Y:S02]  /*2640*/  UIMAD UR12, UR42, UR6, URZ ;  /* 0x000000062a0c72a4 */ /* 0x000fe4000f8e02ff */
[----:B------:R-:W-:Y:S02]  /*2650*/  UISETP.GE.AND UP0, UPT, UR4, UR10, UPT ;  /* 0x0000000a0400728c */ /* 0x000fe4000bf06270 */
[----:B------:R-:W-:Y:S02]  /*2660*/  UIMAD.WIDE.U32 UR10, UR4, UR8, URZ ;  /* 0x00000008040a72a5 */ /* 0x000fe4000f8e00ff */
[----:B------:R-:W-:-:S02]  /*2670*/  UISETP.GE.OR UP0, UPT, UR5, UR12, UP0 ;  /* 0x0000000c0500728c */ /* 0x000fc40008706670 */
        /* <DEDUP_REMOVED lines=19> */
.L_x_40:
[----:B------:R-:W3:Y:S02]  /*27b0*/  LDCU UR4, c[0x0][0xb30] ;  /* 0x00016600ff0477ac */ /* 0x000ee40008000800 */
[----:B---3--:R-:W-:-:S09]  /*27c0*/  UISETP.NE.AND UP0, UPT, UR4, 0x1, UPT ;  /* 0x000000010400788c */ /* 0x008fd2000bf05270 */
[----:B------:R-:W-:Y:S05]  /*27d0*/  BRA.U UP0, `(.L_x_41) ;  /* 0x0000000100447547 */ /* 0x000fea000b800000 */
[----:B------:R-:W3:Y:S01]  /*27e0*/  LDCU.128 UR12, c[0x0][0xb10] ;  /* 0x00016200ff0c77ac */ /* 0x000ee20008000c00 */
[----:B------:R-:W4:Y:S01]  /*27f0*/  LDCU UR10, c[0x0][0xb0c] ;  /* 0x00016180ff0a77ac */ /* 0x000f220008000800 */
[----:B------:R-:W1:Y:S01]  /*2800*/  LDCU UR6, c[0x0][0xb20] ;  /* 0x00016400ff0677ac */ /* 0x000e620008000800 */
[----:B---3--:R-:W-:Y:S02]  /*2810*/  UIMAD.WIDE.U32 UR8, UR40, UR12, URZ ;  /* 0x0000000c280872a5 */ /* 0x008fe4000f8e00ff */
[----:B------:R-:W-:Y:S02]  /*2820*/  UIMAD.WIDE.U32 UR4, UR39, UR15, URZ ;  /* 0x0000000f270472a5 */ /* 0x000fe4000f8e00ff */
[----:B----4-:R-:W-:Y:S02]  /*2830*/  UISETP.NE.AND UP2, UPT, UR10, 0x1, UPT ;  /* 0x000000010a00788c */ /* 0x010fe4000bf45270 */
[----:B------:R-:W-:Y:S01]  /*2840*/  UISETP.NE.AND UP0, UPT, UR14, 0x1, UPT ;  /* 0x000000010e00788c */ /* 0x000fe2000bf05270 */
[----:B------:R-:W-:-:S02]  /*2850*/  UMOV UR8, UR9 ;  /* 0x0000000900087c82 */ /* 0x000fc40008000000 */
[----:B------:R-:W-:Y:S01]  /*2860*/  UMOV UR4, UR5 ;  /* 0x0000000500047c82 */ /* 0x000fe20008000000 */
[----:B------:R-:W-:Y:S02]  /*2870*/  USHF.R.U32.HI UR13, URZ, UR13, UR8 ;  /* 0x0000000dff0d7299 */ /* 0x000fe40008011608 */
[----:B-1----:R-:W-:Y:S02]  /*2880*/  USHF.R.U32.HI UR4, URZ, UR6, UR4 ;  /* 0x00000006ff047299 */ /* 0x002fe40008011604 */
[----:B------:R-:W-:Y:S02]  /*2890*/  USEL UR5, UR40, UR13, !UP2 ;  /* 0x0000000d28057287 */ /* 0x000fe4000d000000 */
[----:B------:R-:W-:-:S04]  /*28a0*/  USEL UR4, UR39, UR4, !UP0 ;  /* 0x0000000427047287 */ /* 0x000fc8000c000000 */
[----:B------:R-:W-:Y:S02]  /*28b0*/  UIADD3 UR6, UPT, UPT, UR5, -UR4, URZ ;  /* 0x8000000405067290 */ /* 0x000fe4000fffe0ff */
[----:B------:R-:W-:Y:S02]  /*28c0*/  UIADD3 UR4, UPT, UPT, -UR5, UR4, URZ ;  /* 0x0000000405047290 */ /* 0x000fe4000fffe1ff */
[----:B------:R-:W-:Y:S02]  /*28d0*/  UIMAD UR39, UR6, UR14, UR39 ;  /* 0x0000000e062772a4 */ /* 0x000fe4000f8e0227 */
[----:B------:R-:W-:-:S12]  /*28e0*/  UIMAD UR40, UR4, UR10, UR40 ;  /* 0x0000000a042872a4 */ /* 0x000fd8000f8e0228 */
.L_x_41:
[----:B------:R-:W-:Y:S01]  /*28f0*/  VIADD R11, R11, 0x1 ;  /* 0x000000010b0b7836 */ /* 0x000fe20000000000 */
[----:B------:R-:W-:Y:S02]  /*2900*/  R2UR UR5, R84 ;  /* 0x00000000540572ca */ /* 0x000fe400000e0000 */
[----:B------:R-:W-:Y:S02]  /*2910*/  R2UR UR4, R83 ;  /* 0x00000000530472ca */ /* 0x000fe400000e0000 */
[C---:B------:R-:W-:Y:S02]  /*2920*/  ISETP.NE.AND P0, PT, R11.reuse, 0x2, PT ;  /* 0x000000020b00780c */ /* 0x040fe40003f05270 */
[----:B------:R-:W-:Y:S02]  /*2930*/  PLOP3.LUT P1, PT, PT, PT, PT, 0x80, 0x8 ;  /* 0x000000000008781c */ /* 0x000fe40003f2f070 */
[----:B------:R-:W-:Y:S02]  /*2940*/  SEL R3, RZ, 0x1, P0 ;  /* 0x00000001ff037807 */ /* 0x000fe40000000000 */
[----:B------:R-:W-:-:S02]  /*2950*/  SEL R11, R11, RZ, P0 ;  /* 0x000000ff0b0b7207 */ /* 0x000fc40000000000 */
[----:B------:R-:W-:Y:S01]  /*2960*/  LOP3.LUT R10, R10, R3, RZ, 0x3c, !PT ;  /* 0x000000030a0a7212 */ /* 0x000fe200078e3cff */
[----:B------:R-:W-:Y:S02]  /*2970*/  UIADD3 UR16, UPT, UPT, UR40, UR5, URZ ;  /* 0x0000000528107290 */ /* 0x000fe4000fffe0ff */
[----:B------:R-:W-:Y:S01]  /*2980*/  UIADD3 UR20, UPT, UPT, UR39, UR4, URZ ;  /* 0x0000000427147290 */ /* 0x000fe2000fffe0ff */
[----:B------:R-:W-:Y:S11]  /*2990*/  BRA.U UP1, `(.L_x_42) ;  /* 0xfffffff101447547 */ /* 0x000ff6000b83ffff */
[----:B------:R-:W-:Y:S01]  /*29a0*/  UIADD3 UR21, UPT, UPT, UR21, 0x20, URZ ;  /* 0x0000002015157890 */ /* 0x000fe2000fffe0ff */
[----:B------:R-:W-:-:S03]  /*29b0*/  SHF.L.U32 R3, R12, 0x1f, RZ ;  /* 0x0000001f0c037819 */ /* 0x000fc600000006ff */
[----:B------:R-:W-:-:S09]  /*29c0*/  ULEA UR4, UR7, UR21, 0x3 ;  /* 0x0000001507047291 */ /* 0x000fd2000f8e18ff */
[----:B------:R-:W3:Y:S02]  /*29d0*/  SYNCS.PHASECHK.TRANS64.TRYWAIT P0, [UR4], R3 ;  /* 0x00000003ff0075a7 */ /* 0x000ee40008001104 */
[----:B---3--:R-:W-:Y:S05]  /*29e0*/  @!P0 BRA `(.L_x_43) ;  /* 0x0000006c00f48947 */ /* 0x008fea0003800000 */
.L_x_143:
[----:B------:R-:W-:-:S04]  /*29f0*/  UIADD3 UR4, UPT, UPT, UR7, 0x1, URZ ;  /* 0x0000000107047890 */ /* 0x000fc8000fffe0ff */
[----:B------:R-:W-:-:S04]  /*2a00*/  UISETP.NE.AND UP0, UPT, UR4, 0x4, UPT ;  /* 0x000000040400788c */ /* 0x000fc8000bf05270 */
[----:B------:R-:W-:Y:S02]  /*2a10*/  USEL UR6, URZ, 0x1, UP0 ;  /* 0x00000001ff067887 */ /* 0x000fe40008000000 */
[----:B------:R-:W-:-:S04]  /*2a20*/  USEL UR4, UR4, URZ, UP0 ;  /* 0x000000ff04047287 */ /* 0x000fc80008000000 */
[----:B------:R-:W-:Y:S01]  /*2a30*/  ULEA UR5, UR4, UR21, 0x3 ;  /* 0x0000001504057291 */ /* 0x000fe2000f8e18ff */
[----:B------:R-:W-:-:S04]  /*2a40*/  LOP3.LUT R2, R12, UR6, RZ, 0x3c, !PT ;  /* 0x000000060c027c12 */ /* 0x000fc8000f8e3cff */
[----:B-1----:R-:W-:-:S04]  /*2a50*/  SHF.L.U32 R3, R2, 0x1f, RZ ;  /* 0x0000001f02037819 */ /* 0x002fc800000006ff */
[----:B------:R-:W1:Y:S02]  /*2a60*/  SYNCS.PHASECHK.TRANS64.TRYWAIT P0, [UR5], R3 ;  /* 0x00000003ff0075a7 */ /* 0x000e640008001105 */
[----:B-1----:R-:W-:Y:S05]  /*2a70*/  @!P0 BRA `(.L_x_44) ;  /* 0x0000006c00e88947 */ /* 0x002fea0003800000 */
.L_x_145:
        /* <DEDUP_REMOVED lines=9> */
.L_x_147:
[----:B------:R-:W-:-:S04]  /*2b10*/  UIADD3 UR4, UPT, UPT, UR4, 0x1, URZ ;  /* 0x0000000104047890 */ /* 0x000fc8000fffe0ff */
[----:B------:R-:W-:-:S04]  /*2b20*/  UISETP.NE.AND UP0, UPT, UR4, 0x4, UPT ;  /* 0x000000040400788c */ /* 0x000fc8000bf05270 */
[----:B------:R-:W-:Y:S02]  /*2b30*/  USEL UR5, URZ, 0x1, UP0 ;  /* 0x00000001ff057887 */ /* 0x000fe40008000000 */
[----:B------:R-:W-:-:S04]  /*2b40*/  USEL UR4, UR4, URZ, UP0 ;  /* 0x000000ff04047287 */ /* 0x000fc80008000000 */
[----:B------:R-:W-:Y:S01]  /*2b50*/  ULEA UR4, UR4, UR21, 0x3 ;  /* 0x0000001504047291 */ /* 0x000fe2000f8e18ff */
[----:B-1----:R-:W-:-:S04]  /*2b60*/  LOP3.LUT R3, R2, UR5, RZ, 0x3c, !PT ;  /* 0x0000000502037c12 */ /* 0x002fc8000f8e3cff */
[----:B------:R-:W-:Y:S01]  /*2b70*/  SHF.L.U32 R3, R3, 0x1f, RZ ;  /* 0x0000001f03037819 */ /* 0x000fe200000006ff */
[----:B------:R-:W-:-:S07]  /*2b80*/  IMAD.U32 R0, RZ, RZ, UR4 ;  /* 0x00000004ff007e24 */ /* 0x000fce000f8e00ff */
.L_x_46:
[----:B-1----:R1:W3:Y:S02]  /*2b90*/  SYNCS.PHASECHK.TRANS64.TRYWAIT P0, [R0+URZ], R3 ;  /* 0x00000003000075a7 */ /* 0x0022e400080011ff */
[----:B---3--:R-:W-:Y:S05]  /*2ba0*/  @!P0 NANOSLEEP.SYNCS 0x989680 ;  /* 0x009896800000895d */ /* 0x008fea0003900000 */
[----:B------:R-:W3:Y:S02]  /*2bb0*/  @!P0 SYNCS.PHASECHK.TRANS64 P0, [R0+URZ], R3 ;  /* 0x00000003000085a7 */ /* 0x000ee400080010ff */
[----:B--23--:R-:W-:Y:S05]  /*2bc0*/  @P0 EXIT ;  /* 0x000000000000094d */ /* 0x00cfea0003800000 */
[----:B------:R-:W-:Y:S05]  /*2bd0*/  BRA `(.L_x_46) ;  /* 0xfffffffc00ec7947 */ /* 0x000fea000383ffff */
.L_x_22:
[----:B------:R-:W2:Y:S02]  /*2be0*/  S2UR UR4, SR_CgaCtaId ;  /* 0x00000000000479c3 */ /* 0x000ea40000008800 */
[----:B--2---:R-:W-:-:S04]  /*2bf0*/  UISETP.NE.AND UP0, UPT, UR4, URZ, UPT ;  /* 0x000000ff0400728c */ /* 0x004fc8000bf05270 */
[----:B------:R-:W-:-:S09]  /*2c00*/  UISETP.NE.OR UP0, UPT, UR17, 0x1, UP0 ;  /* 0x000000011100788c */ /* 0x000fd20008705670 */
[----:B------:R-:W-:Y:S05]  /*2c10*/  BRA.U UP0, `(.L_x_47) ;  /* 0x00000005004c7547 */ /* 0x000fea000b800000 */
[----:B------:R-:W2:Y:S01]  /*2c20*/  S2UR UR5, SR_CgaCtaId ;  /* 0x00000000000579c3 */ /* 0x000ea20000008800 */
[----:B------:R-:W-:Y:S01]  /*2c30*/  UMOV UR4, 0x400 ;  /* 0x0000040000047882 */ /* 0x000fe20000000000 */
[----:B------:R-:W-:Y:S01]  /*2c40*/  ISETP.GE.U32.AND P2, PT, R0, 0x8, PT ;  /* 0x000000080000780c */ /* 0x000fe20003f46070 */
[----:B------:R-:W-:Y:S01]  /*2c50*/  IMAD.MOV.U32 R12, RZ, RZ, 0x1 ;  /* 0x00000001ff0c7424 */ /* 0x000fe200078e00ff */
[----:B------:R-:W-:Y:S02]  /*2c60*/  CS2R R10, SRZ ;  /* 0x00000000000a7805 */ /* 0x000fe4000001ff00 */
[----:B------:R-:W-:Y:S01]  /*2c70*/  CS2R R8, SRZ ;  /* 0x0000000000087805 */ /* 0x000fe2000001ff00 */
[----:B--2---:R-:W-:-:S03]  /*2c80*/  ULEA UR6, UR5, UR4, 0x18 ;  /* 0x0000000405067291 */ /* 0x004fc6000f8ec0ff */
[----:B------:R-:W-:-:S09]  /*2c90*/  UMOV UR5, URZ ;  /* 0x000000ff00057c82 */ /* 0x000fd20008000000 */
.L_x_51:
[----:B------:R-:W-:Y:S02]  /*2ca0*/  LEA R2, R8, UR6, 0x3 ;  /* 0x0000000608027c11 */ /* 0x000fe4000f8e18ff */
[----:B------:R-:W-:-:S03]  /*2cb0*/  SHF.L.U32 R5, R9, 0x1f, RZ ;  /* 0x0000001f09057819 */ /* 0x000fc600000006ff */
[----:B------:R-:W-:Y:S01]  /*2cc0*/  VIADD R4, R2, 0x100 ;  /* 0x0000010002047836 */ /* 0x000fe20000000000 */
[----:B------:R-:W2:Y:S02]  /*2cd0*/  SYNCS.PHASECHK.TRANS64.TRYWAIT P0, [R2+URZ+0xf0], R5 ;  /* 0x0000f005020075a7 */ /* 0x000ea400080011ff */
[----:B--2---:R-:W-:Y:S05]  /*2ce0*/  @!P0 BRA `(.L_x_48) ;  /* 0x0000006c007c8947 */ /* 0x004fea0003800000 */
.L_x_148:
[----:B------:R-:W-:Y:S01]  /*2cf0*/  ULEA UR4, UR5, UR6, 0x3 ;  /* 0x0000000605047291 */ /* 0x000fe2000f8e18ff */
[----:B------:R-:W-:Y:S02]  /*2d00*/  PRMT R4, RZ, 0x654, R4 ;  /* 0x00000654ff047816 */ /* 0x000fe40000000004 */
[----:B--2---:R-:W-:Y:S01]  /*2d10*/  SHF.L.U32 R5, R12, 0x1f, RZ ;  /* 0x0000001f0c057819 */ /* 0x004fe200000006ff */
[----:B------:R-:W-:Y:S01]  /*2d20*/  UIADD3 UR7, UPT, UPT, UR4, 0x90, URZ ;  /* 0x0000009004077890 */ /* 0x000fe2000fffe0ff */
[----:B------:R2:W-:Y:S05]  /*2d30*/  SYNCS.ARRIVE.TRANS64.RED.A1T0 RZ, [R4+URZ], RZ ;  /* 0x000000ff04ff79a7 */ /* 0x0005ea00081004ff */
[----:B------:R-:W-:Y:S01]  /*2d40*/  IMAD.U32 R7, RZ, RZ, UR7 ;  /* 0x00000007ff077e24 */ /* 0x000fe2000f8e00ff */
[----:B------:R-:W3:Y:S04]  /*2d50*/  SYNCS.PHASECHK.TRANS64.TRYWAIT P0, [UR4+0xa0], R5 ;  /* 0x0000a005ff0075a7 */ /* 0x000ee80008001104 */
[----:B------:R-:W-:Y:S01]  /*2d60*/  PRMT R6, R0, 0x654, R7 ;  /* 0x0000065400067816 */ /* 0x000fe20000000007 */
[----:B--2---:R-:W-:Y:S01]  /*2d70*/  @!P2 IMAD.MOV.U32 R4, RZ, RZ, 0x10 ;  /* 0x00000010ff04a424 */ /* 0x004fe200078e00ff */
[----:B---3--:R-:W-:Y:S06]  /*2d80*/  @!P0 BRA `(.L_x_49) ;  /* 0x0000006c00688947 */ /* 0x008fec0003800000 */
.L_x_150:
[----:B------:R-:W-:Y:S01]  /*2d90*/  ULEA UR8, UR5, UR6, 0x4 ;  /* 0x0000000605087291 */ /* 0x000fe2000f8e20ff */
[----:B------:R-:W-:Y:S01]  /*2da0*/  SEL R3, R6, R3, !P2 ;  /* 0x0000000306037207 */ /* 0x000fe20005000000 */
[----:B------:R-:W-:Y:S01]  /*2db0*/  UIADD3 UR9, UPT, UPT, UR4, 0x90, URZ ;  /* 0x0000009004097890 */ /* 0x000fe2000fffe0ff */
[----:B--2---:R-:W-:Y:S01]  /*2dc0*/  LEA R2, R11, UR6, 0x3 ;  /* 0x000000060b027c11 */ /* 0x004fe2000f8e18ff */
[----:B------:R-:W-:Y:S01]  /*2dd0*/  UIADD3 UR8, UPT, UPT, UR8, 0x120, URZ ;  /* 0x0000012008087890 */ /* 0x000fe2000fffe0ff */
[----:B------:R-:W-:Y:S01]  /*2de0*/  SHF.L.U32 R5, R10, 0x1f, RZ ;  /* 0x0000001f0a057819 */ /* 0x000fe200000006ff */
[----:B------:R2:W-:Y:S01]  /*2df0*/  @!P2 SYNCS.ARRIVE.TRANS64.RED RZ, [R3+URZ], R4 ;  /* 0x0000000403ffa9a7 */ /* 0x0005e200080004ff */
[----:B------:R-:W-:Y:S01]  /*2e00*/  UIADD3 UR4, UPT, UPT, UR5, 0x1, URZ ;  /* 0x0000000105047890 */ /* 0x000fe2000fffe0ff */
[----:B------:R-:W-:-:S03]  /*2e10*/  VIADD R8, R8, 0x1 ;  /* 0x0000000108087836 */ /* 0x000fc60000000000 */
[----:B------:R-:W-:Y:S02]  /*2e20*/  UISETP.NE.AND UP0, UPT, UR4, 0x2, UPT ;  /* 0x000000020400788c */ /* 0x000fe4000bf05270 */
[----:B------:R-:W-:Y:S06]  /*2e30*/  UGETNEXTWORKID.BROADCAST [UR8], [UR9] ;  /* 0x00000000080073ca */ /* 0x000fec0008000100 */
[----:B------:R-:W-:Y:S01]  /*2e40*/  USEL UR7, URZ, 0x1, UP0 ;  /* 0x00000001ff077887 */ /* 0x000fe20008000000 */
[----:B------:R-:W-:Y:S01]  /*2e50*/  ISETP.NE.AND P0, PT, R8, 0x2, PT ;  /* 0x000000020800780c */ /* 0x000fe20003f05270 */
[----:B------:R-:W-:Y:S01]  /*2e60*/  USEL UR5, UR4, URZ, UP0 ;  /* 0x000000ff04057287 */ /* 0x000fe20008000000 */
[----:B------:R-:W3:Y:S03]  /*2e70*/  SYNCS.PHASECHK.TRANS64.TRYWAIT P1, [R2+URZ+0x90], R5 ;  /* 0x00009005020075a7 */ /* 0x000ee600080211ff */
[----:B------:R-:W-:Y:S01]  /*2e80*/  LOP3.LUT R12, R12, UR7, RZ, 0x3c, !PT ;  /* 0x000000070c0c7c12 */ /* 0x000fe2000f8e3cff */
[----:B--23--:R-:W-:Y:S07]  /*2e90*/  @!P1 BRA `(.L_x_50) ;  /* 0x0000006c003c9947 */ /* 0x00cfee0003800000 */
.L_x_151:
[C---:B------:R-:W-:Y:S01]  /*2ea0*/  LEA R4, R11.reuse, UR6, 0x4 ;  /* 0x000000060b047c11 */ /* 0x040fe2000f8e20ff */
[----:B--2---:R-:W-:Y:S01]  /*2eb0*/  VIADD R2, R2, 0xa0 ;  /* 0x000000a002027836 */ /* 0x004fe20000000000 */
[----:B------:R-:W-:Y:S01]  /*2ec0*/  SEL R8, R8, RZ, P0 ;  /* 0x000000ff08087207 */ /* 0x000fe20000000000 */
[----:B------:R-:W-:-:S03]  /*2ed0*/  VIADD R11, R11, 0x1 ;  /* 0x000000010b0b7836 */ /* 0x000fc60000000000 */
[----:B------:R-:W2:Y:S01]  /*2ee0*/  LDS.128 R4, [R4+0x120] ;  /* 0x0001200004047984 */ /* 0x000ea20000000c00 */
[----:B------:R-:W-:Y:S02]  /*2ef0*/  PRMT R2, RZ, 0x654, R2 ;  /* 0x00000654ff027816 */ /* 0x000fe40000000002 */
[C---:B------:R-:W-:Y:S01]  /*2f00*/  ISETP.NE.AND P1, PT, R11.reuse, 0x2, PT ;  /* 0x000000020b00780c */ /* 0x040fe20003f25270 */
[----:B------:R-:W-:Y:S01]  /*2f10*/  @!PT LDS RZ, [RZ] ;  /* 0x00000000fffff984 */ /* 0x000fe20000000800 */
[----:B------:R-:W-:Y:S01]  /*2f20*/  @!PT LDS RZ, [RZ] ;  /* 0x00000000fffff984 */ /* 0x000fe20000000800 */
[----:B------:R-:W-:Y:S01]  /*2f30*/  @!PT LDS RZ, [RZ] ;  /* 0x00000000fffff984 */ /* 0x000fe20000000800 */
[----:B------:R-:W-:Y:S01]  /*2f40*/  @!PT LDS RZ, [RZ] ;  /* 0x00000000fffff984 */ /* 0x000fe20000000800 */
[----:B------:R3:W-:Y:S06]  /*2f50*/  MEMBAR.ALL.CTA ;  /* 0x0000000000007992 */ /* 0x0007ec0000008000 */
[----:B---3--:R-:W3:Y:S01]  /*2f60*/  FENCE.VIEW.ASYNC.S ;  /* 0x00000000000073c6 */ /* 0x008ee20000000000 */
[----:B------:R-:W-:Y:S01]  /*2f70*/  SEL R11, R11, RZ, P1 ;  /* 0x000000ff0b0b7207 */ /* 0x000fe20000800000 */
[----:B---3--:R3:W-:Y:S01]  /*2f80*/  SYNCS.ARRIVE.TRANS64.RED.A1T0 RZ, [R2+URZ], RZ ;  /* 0x000000ff02ff79a7 */ /* 0x0087e200081004ff */
[----:B--2---:R-:W-:-:S02]  /*2f90*/  LOP3.LUT P3, RZ, R6, 0x1, RZ, 0xc0, !PT ;  /* 0x0000000106ff7812 */ /* 0x004fc4000786c0ff */
[----:B------:R-:W-:-:S04]  /*2fa0*/  SEL R5, RZ, 0x1, P1 ;  /* 0x00000001ff057807 */ /* 0x000fc80000800000 */
[----:B------:R-:W-:Y:S02]  /*2fb0*/  LOP3.LUT R10, R10, R5, RZ, 0x3c, !PT ;  /* 0x000000050a0a7212 */ /* 0x000fe400078e3cff */
[----:B---3--:R-:W-:-:S04]  /*2fc0*/  SEL R2, RZ, 0x1, P0 ;  /* 0x00000001ff027807 */ /* 0x008fc80000000000 */
[----:B------:R-:W-:Y:S01]  /*2fd0*/  LOP3.LUT R9, R9, R2, RZ, 0x3c, !PT ;  /* 0x0000000209097212 */ /* 0x000fe200078e3cff */
[----:B------:R-:W-:Y:S06]  /*2fe0*/  @P3 BRA `(.L_x_51) ;  /* 0xfffffffc002c3947 */ /* 0x000fec000383ffff */
[----:B------:R-:W-:Y:S01]  /*2ff0*/  ULEA UR4, UR5, UR6, 0x3 ;  /* 0x0000000605047291 */ /* 0x000fe2000f8e18ff */
[----:B------:R-:W-:-:S08]  /*3000*/  SHF.L.U32 R3, R12, 0x1f, RZ ;  /* 0x0000001f0c037819 */ /* 0x000fd000000006ff */
[----:B------:R-:W2:Y:S02]  /*3010*/  SYNCS.PHASECHK.TRANS64 P0, [UR4+0xa0], R3 ;  /* 0x0000a003ff0075a7 */ /* 0x000ea40008001004 */
[----:B--2---:R-:W-:Y:S05]  /*3020*/  @P0 BRA `(.L_x_52) ;  /* 0x0000000000080947 */ /* 0x004fea0003800000 */
[----:B------:R-:W2:Y:S02]  /*3030*/  SYNCS.PHASECHK.TRANS64.TRYWAIT P0, [UR4+0xa0], R3 ;  /* 0x0000a003ff0075a7 */ /* 0x000ea40008001104 */
[----:B--2---:R-:W-:Y:S05]  /*3040*/  @!P0 BRA `(.L_x_53) ;  /* 0x0000006800e48947 */ /* 0x004fea0003800000 */
.L_x_52:
[----:B------:R-:W-:-:S04]  /*3050*/  UIADD3 UR7, UPT, UPT, UR5, 0x1, URZ ;  /* 0x0000000105077890 */ /* 0x000fc8000fffe0ff */
[----:B------:R-:W-:-:S04]  /*3060*/  UISETP.NE.AND UP0, UPT, UR7, 0x2, UPT ;  /* 0x000000020700788c */ /* 0x000fc8000bf05270 */
[----:B------:R-:W-:Y:S02]  /*3070*/  USEL UR8, URZ, 0x1, UP0 ;  /* 0x00000001ff087887 */ /* 0x000fe40008000000 */
[----:B------:R-:W-:-:S04]  /*3080*/  USEL UR7, UR7, URZ, UP0 ;  /* 0x000000ff07077287 */ /* 0x000fc80008000000 */
[----:B------:R-:W-:Y:S01]  /*3090*/  ULEA UR7, UR7, UR6, 0x3 ;  /* 0x0000000607077291 */ /* 0x000fe2000f8e18ff */
[----:B--2---:R-:W-:-:S04]  /*30a0*/  LOP3.LUT R3, R12, UR8, RZ, 0x3c, !PT ;  /* 0x000000080c037c12 */ /* 0x004fc8000f8e3cff */
[----:B------:R-:W-:-:S04]  /*30b0*/  SHF.L.U32 R0, R3, 0x1f, RZ ;  /* 0x0000001f03007819 */ /* 0x000fc800000006ff */
[----:B------:R-:W2:Y:S02]  /*30c0*/  SYNCS.PHASECHK.TRANS64 P0, [UR7+0xa0], R0 ;  /* 0x0000a000ff0075a7 */ /* 0x000ea40008001007 */
[----:B-12---:R-:W-:Y:S05]  /*30d0*/  @P0 EXIT ;  /* 0x000000000000094d */ /* 0x006fea0003800000 */
[----:B------:R-:W-:Y:S02]  /*30e0*/  SHF.L.U32 R3, R3, 0x1f, RZ ;  /* 0x0000001f03037819 */ /* 0x000fe400000006ff */
[----:B------:R-:W-:-:S07]  /*30f0*/  MOV R0, UR7 ;  /* 0x0000000700007c02 */ /* 0x000fce0008000f00 */
.L_x_54:
[----:B-1----:R1:W2:Y:S02]  /*3100*/  SYNCS.PHASECHK.TRANS64.TRYWAIT P0, [R0+URZ+0xa0], R3 ;  /* 0x0000a003000075a7 */ /* 0x0022a400080011ff */
[----:B--2---:R-:W-:Y:S05]  /*3110*/  @!P0 NANOSLEEP.SYNCS 0x989680 ;  /* 0x009896800000895d */ /* 0x004fea0003900000 */
[----:B------:R-:W2:Y:S02]  /*3120*/  @!P0 SYNCS.PHASECHK.TRANS64 P0, [R0+URZ+0xa0], R3 ;  /* 0x0000a003000085a7 */ /* 0x000ea400080010ff */
[----:B--2---:R-:W-:Y:S05]  /*3130*/  @P0 EXIT ;  /* 0x000000000000094d */ /* 0x004fea0003800000 */
[----:B------:R-:W-:Y:S05]  /*3140*/  BRA `(.L_x_54) ;  /* 0xfffffffc00ec7947 */ /* 0x000fea000383ffff */
.L_x_47:
[----:B------:R-:W-:Y:S05]  /*3150*/  BRA.U UP5, `(.L_x_55) ;  /* 0x0000000d05d87547 */ /* 0x000fea000b800000 */
[----:B------:R-:W2:Y:S01]  /*3160*/  S2UR UR7, SR_CgaCtaId ;  /* 0x00000000000779c3 */ /* 0x000ea20000008800 */
[----:B------:R-:W-:Y:S01]  /*3170*/  UMOV UR4, 0x40 ;  /* 0x0000004000047882 */ /* 0x000fe20000000000 */
[----:B------:R-:W-:Y:S01]  /*3180*/  NOP ;  /* 0x0000000000007918 */ /* 0x000fe20000000000 */
[----:B------:R-:W-:Y:S01]  /*3190*/  UMOV UR6, 0x400 ;  /* 0x0000040000067882 */ /* 0x000fe20000000000 */
[----:B--2---:R-:W-:Y:S02]  /*31a0*/  ULEA UR5, UR7, UR4, 0x18 ;  /* 0x0000000407057291 */ /* 0x004fe4000f8ec0ff */
[----:B------:R-:W-:-:S07]  /*31b0*/  ULEA UR6, UR7, UR6, 0x18 ;  /* 0x0000000607067291 */ /* 0x000fce000f8ec0ff */
[----:B------:R-:W2:Y:S02]  /*31c0*/  LDS.U8 R0, [UR5+0x1c] ;  /* 0x00001c05ff007984 */ /* 0x000ea40008000000 */
[----:B--2---:R-:W-:-:S13]  /*31d0*/  ISETP.NE.AND P0, PT, R0, RZ, PT ;  /* 0x000000ff0000720c */ /* 0x004fda0003f05270 */
[----:B------:R-:W-:Y:S05]  /*31e0*/  @P0 BRA `(.L_x_56) ;  /* 0x0000000000580947 */ /* 0x000fea0003800000 */
[----:B------:R-:W-:-:S13]  /*31f0*/  ELECT P0, URZ, PT ;  /* 0x0000000000ff782f */ /* 0x000fda0003800000 */
[----:B------:R-:W-:Y:S05]  /*3200*/  @!P0 BRA `(.L_x_57) ;  /* 0x0000000000608947 */ /* 0x000fea0003800000 */
[----:B------:R-:W-:Y:S01]  /*3210*/  UMOV UR4, 0x10 ;  /* 0x0000001000047882 */ /* 0x000fe20000000000 */
[----:B------:R-:W-:Y:S01]  /*3220*/  HFMA2 R0, -RZ, RZ, 0, 5.9604644775390625e-08 ;  /* 0x00000001ff007431 */ /* 0x000fe200000001ff */
[----:B------:R-:W-:-:S03]  /*3230*/  MOV R3, 0xffff ;  /* 0x0000ffff00037802 */ /* 0x000fc60000000f00 */
[----:B------:R-:W-:Y:S04]  /*3240*/  DEPBAR.LE SB2, 0x36 ;  /* 0x0000ad800000791a */ /* 0x000fe80000000000 */
[----:B------:R-:W2:Y:S02]  /*3250*/  UTCATOMSWS.FIND_AND_SET.ALIGN UP0, UR4, UR4 ;  /* 0x00000004000475e3 */ /* 0x000ea40008000800 */
[----:B--2---:R-:W-:Y:S01]  /*3260*/  MOV R4, UR4 ;  /* 0x0000000400047c02 */ /* 0x004fe20008000f00 */
[----:B------:R-:W-:Y:S06]  /*3270*/  BRA.U UP0, `(.L_x_58) ;  /* 0x0000000100187547 */ /* 0x000fec000b800000 */
.L_x_59:
[----:B------:R-:W-:Y:S05]  /*3280*/  NANOSLEEP 0x64 ;  /* 0x000000640000795d */ /* 0x000fea0003800000 */
[----:B------:R-:W-:-:S05]  /*3290*/  UMOV UR4, 0x10 ;  /* 0x0000001000047882 */ /* 0x000fca0000000000 */
[----:B------:R-:W-:Y:S04]  /*32a0*/  DEPBAR.LE SB2, 0x36 ;  /* 0x0000ad800000791a */ /* 0x000fe80000000000 */
[----:B------:R-:W2:Y:S02]  /*32b0*/  UTCATOMSWS.FIND_AND_SET.ALIGN UP0, UR4, UR4 ;  /* 0x00000004000475e3 */ /* 0x000ea40008000800 */
[----:B--2---:R-:W-:Y:S01]  /*32c0*/  MOV R4, UR4 ;  /* 0x0000000400047c02 */ /* 0x004fe20008000f00 */
[----:B------:R-:W-:Y:S05]  /*32d0*/  BRA.U !UP0, `(.L_x_59) ;  /* 0xfffffffd08e87547 */ /* 0x000fea000b83ffff */
.L_x_58:
[-C--:B------:R-:W-:Y:S02]  /*32e0*/  SHF.L.U32 R3, R3, R4.reuse, RZ ;  /* 0x0000000403037219 */ /* 0x080fe400000006ff */
[----:B------:R-:W-:Y:S01]  /*32f0*/  SHF.L.U32 R0, R0, R4, RZ ;  /* 0x0000000400007219 */ /* 0x000fe200000006ff */
[----:B------:R-:W-:Y:S02]  /*3300*/  IMAD.SHL.U32 R4, R4, 0x20, RZ ;  /* 0x0000002004047824 */ /* 0x000fe400078e00ff */
[----:B------:R2:W-:Y:S04]  /*3310*/  ATOMS.OR RZ, [UR5+0x14], R3 ;  /* 0x00001403ffff798c */ /* 0x0005e8000b000005 */
[----:B------:R2:W-:Y:S04]  /*3320*/  ATOMS.OR RZ, [UR5+0x18], R0 ;  /* 0x00001800ffff798c */ /* 0x0005e8000b000005 */
[----:B------:R2:W-:Y:S01]  /*3330*/  STS [UR6+0x140], R4 ;  /* 0x00014004ff007988 */ /* 0x0005e20008000806 */
[----:B------:R-:W-:Y:S05]  /*3340*/  BRA `(.L_x_57) ;  /* 0x0000000000107947 */ /* 0x000fea0003800000 */
.L_x_56:
[----:B------:R-:W-:Y:S02]  /*3350*/  MOV R0, 0xffffffff ;  /* 0xffffffff00007802 */ /* 0x000fe40000000f00 */
[----:B------:R-:W-:-:S03]  /*3360*/  MOV R4, 0x3390 ;  /* 0x0000339000047802 */ /* 0x000fc60000000f00 */
[----:B------:R2:W-:Y:S04]  /*3370*/  STS [UR6+0x140], R0 ;  /* 0x00014000ff007988 */ /* 0x0005e80008000806 */
[----:B-12--5:R-:W-:Y:S05]  /*3380*/  CALL.REL.NOINC `($__internal_1_$__cuda_sm10x_tcgen05_guardrail_trap_phase_invalid_during_alloc) ;  /* 0x00000070002c7944 */ /* 0x026fea0003c00000 */
.L_x_57:
[----:B------:R-:W-:Y:S05]  /*3390*/  WARPSYNC.ALL ;  /* 0x0000000000007948 */ /* 0x000fea0003800000 */
[----:B------:R-:W3:Y:S01]  /*33a0*/  S2UR UR4, SR_CgaCtaId ;  /* 0x00000000000479c3 */ /* 0x000ee20000008800 */
[----:B------:R-:W-:Y:S01]  /*33b0*/  UMOV UR26, 0x400 ;  /* 0x00000400001a7882 */ /* 0x000fe20000000000 */
[----:B------:R-:W-:-:S06]  /*33c0*/  NOP ;  /* 0x0000000000007918 */ /* 0x000fcc0000000000 */
[----:B------:R-:W-:Y:S06]  /*33d0*/  BAR.ARV 0x6, 0xa0 ;  /* 0x0182800000007b1d */ /* 0x000fec0000002000 */
[----:B------:R-:W4:Y:S01]  /*33e0*/  LDCU UR5, c[0x0][0x38c] ;  /* 0x00007180ff0577ac */ /* 0x000f220008000800 */
[----:B------:R-:W-:Y:S01]  /*33f0*/  LOP3.LUT R2, R2, 0xffff, RZ, 0xc0, !PT ;  /* 0x0000ffff02027812 */ /* 0x000fe200078ec0ff */
[----:B------:R-:W-:Y:S01]  /*3400*/  IMAD.MOV.U32 R11, RZ, RZ, 0x1 ;  /* 0x00000001ff0b7424 */ /* 0x000fe200078e00ff */
[----:B------:R-:W-:Y:S01]  /*3410*/  CS2R R8, SRZ ;  /* 0x0000000000087805 */ /* 0x000fe2000001ff00 */
[----:B------:R-:W1:Y:S01]  /*3420*/  LDCU UR7, c[0x0][0x38c] ;  /* 0x00007180ff0777ac */ /* 0x000e620008000800 */
[----:B------:R-:W-:Y:S01]  /*3430*/  R2UR UR27, R2 ;  /* 0x00000000021b72ca */ /* 0x000fe200000e0000 */
[----:B------:R-:W-:Y:S01]  /*3440*/  IMAD.MOV.U32 R10, RZ, RZ, RZ ;  /* 0x000000ffff0a7224 */ /* 0x000fe200078e00ff */
[----:B------:R-:W-:Y:S01]  /*3450*/  UMOV UR30, URZ ;  /* 0x000000ff001e7c82 */ /* 0x000fe20008000000 */
[----:B------:R-:W-:Y:S01]  /*3460*/  UMOV UR24, URZ ;  /* 0x000000ff00187c82 */ /* 0x000fe20008000000 */
[----:B---3--:R-:W-:Y:S01]  /*3470*/  ULEA UR26, UR4, UR26, 0x18 ;  /* 0x0000001a041a7291 */ /* 0x008fe2000f8ec0ff */
[----:B------:R-:W-:Y:S01]  /*3480*/  UMOV UR38, 0x0 ;  /* 0x0000000000267882 */ /* 0x000fe20000000000 */
[----:B------:R-:W-:-:S02]  /*3490*/  UMOV UR39, 0x4400010 ;  /* 0x0440001000277882 */ /* 0x000fc40000000000 */
[----:B------:R-:W-:Y:S02]  /*34a0*/  UIADD3 UR4, UPT, UPT, UR26, 0x8800, URZ ;  /* 0x000088001a047890 */ /* 0x000fe4000fffe0ff */
[----:B------:R-:W-:Y:S02]  /*34b0*/  UIADD3 UR6, UPT, UPT, UR26, 0x10800, URZ ;  /* 0x000108001a067890 */ /* 0x000fe4000fffe0ff */
[----:B----4-:R-:W-:Y:S01]  /*34c0*/  UIADD3 UR5, UPT, UPT, UR5, 0x3f, URZ ;  /* 0x0000003f05057890 */ /* 0x010fe2000fffe0ff */
[----:B--2---:R-:W2:Y:S01]  /*34d0*/  LDS R0, [UR26+0x140] ;  /* 0x0001401aff007984 */ /* 0x004ea20008000800 */
[----:B-1----:R-:W-:Y:S01]  /*34e0*/  UMOV UR36, 0x0 ;  /* 0x0000000000247882 */ /* 0x002fe20000000000 */
[----:B------:R-:W-:Y:S01]  /*34f0*/  UMOV UR37, 0x4400010 ;  /* 0x0440001000257882 */ /* 0x000fe20000000000 */
[----:B------:R-:W-:Y:S02]  /*3500*/  USHF.R.S32.HI UR40, URZ, 0x1f, UR5 ;  /* 0x0000001fff287899 */ /* 0x000fe40008011405 */
[----:B------:R-:W-:-:S02]  /*3510*/  UISETP.GE.AND UP4, UPT, UR7, 0x1, UPT ;  /* 0x000000010700788c */ /* 0x000fc4000bf86270 */
[----:B------:R-:W-:Y:S02]  /*3520*/  ULEA.HI UR40, UR40, UR5, URZ, 0x6 ;  /* 0x0000000528287291 */ /* 0x000fe4000f8f30ff */
[----:B------:R-:W-:Y:S02]  /*3530*/  USHF.R.U32.HI UR5, URZ, 0x4, UR4 ;  /* 0x00000004ff057899 */ /* 0x000fe40008011604 */
[----:B------:R-:W-:Y:S02]  /*3540*/  USHF.R.S32.HI UR40, URZ, 0x6, UR40 ;  /* 0x00000006ff287899 */ /* 0x000fe40008011428 */
[----:B------:R-:W-:Y:S02]  /*3550*/  USHF.R.U32.HI UR4, URZ, 0x4, UR6 ;  /* 0x00000004ff047899 */ /* 0x000fe40008011606 */
[----:B------:R-:W-:Y:S02]  /*3560*/  UISETP.LT.AND UP0, UPT, UR40, 0x1, UPT ;  /* 0x000000012800788c */ /* 0x000fe4000bf01270 */
[----:B------:R-:W-:-:S02]  /*3570*/  ULOP3.LUT UR5, UR5, 0x3fff, URZ, 0xc0, !UPT ;  /* 0x00003fff05057892 */ /* 0x000fc4000f8ec0ff */
[----:B------:R-:W-:Y:S02]  /*3580*/  ULOP3.LUT UR4, UR4, 0x3fff, URZ, 0xc0, !UPT ;  /* 0x00003fff04047892 */ /* 0x000fe4000f8ec0ff */
[----:B------:R-:W-:Y:S02]  /*3590*/  USEL UR41, UR40, 0x1, !UP0 ;  /* 0x0000000128297887 */ /* 0x000fe4000c000000 */
[----:B------:R-:W-:Y:S02]  /*35a0*/  ULOP3.LUT UR28, UR5, 0x10000, URZ, 0xfc, !UPT ;  /* 0x00010000051c7892 */ /* 0x000fe4000f8efcff */
[----:B------:R-:W-:Y:S02]  /*35b0*/  ULOP3.LUT UR29, UR4, 0x10000, URZ, 0xfc, !UPT ;  /* 0x00010000041d7892 */ /* 0x000fe4000f8efcff */
[----:B------:R-:W-:Y:S01]  /*35c0*/  UIADD3 UR41, UPT, UPT, -UR41, URZ, URZ ;  /* 0x000000ff29297290 */ /* 0x000fe2000fffe1ff */
[----:B------:R-:W-:Y:S01]  /*35d0*/  UMOV UR34, 0x0 ;  /* 0x0000000000227882 */ /* 0x000fe20000000000 */
[----:B------:R-:W-:Y:S01]  /*35e0*/  UMOV UR35, 0x4400010 ;  /* 0x0440001000237882 */ /* 0x000fe20000000000 */
[----:B------:R-:W-:Y:S01]  /*35f0*/  UMOV UR32, 0x0 ;  /* 0x0000000000207882 */ /* 0x000fe20000000000 */
[----:B------:R-:W-:Y:S01]  /*3600*/  UMOV UR33, 0x4400010 ;  /* 0x0440001000217882 */ /* 0x000fe20000000000 */
[----:B--2---:R-:W-:-:S15]  /*3610*/  R2UR UR42, R0 ;  /* 0x00000000002a72ca */ /* 0x004fde00000e0000 */
.L_x_66:
[----:B------:R-:W-:Y:S02]  /*3620*/  LEA R0, R10, UR26, 0x3 ;  /* 0x0000001a0a007c11 */ /* 0x000fe4000f8e18ff */
[----:B------:R-:W-:Y:S02]  /*3630*/  SHF.L.U32 R5, R9, 0x1f, RZ ;  /* 0x0000001f09057819 */ /* 0x000fe400000006ff */
[----:B------:R-:W-:Y:S01]  /*3640*/  PLOP3.LUT P0, PT, PT, PT, UP4, 0x80, 0x8 ;  /* 0x000000000008781c */ /* 0x000fe20003f0f048 */
[----:B------:R-:W-:Y:S01]  /*3650*/  VIADD R3, R0, 0xa0 ;  /* 0x000000a000037836 */ /* 0x000fe20000000000 */
[----:B-1----:R-:W1:Y:S02]  /*3660*/  SYNCS.PHASECHK.TRANS64.TRYWAIT P1, [R0+URZ+0x90], R5 ;  /* 0x00009005000075a7 */ /* 0x002e6400080211ff */
[----:B-1-3--:R-:W-:Y:S09]  /*3670*/  @!P1 BRA `(.L_x_60) ;  /* 0x0000006400709947 */ /* 0x00aff20003800000 */
.L_x_153:
[----:B------:R-:W-:Y:S01]  /*3680*/  LEA R4, R10, UR26, 0x4 ;  /* 0x0000001a0a047c11 */ /* 0x000fe2000f8e20ff */
[----:B------:R-:W-:Y:S01]  /*3690*/  @UP4 ULEA UR4, UR24, UR26, 0x3 ;  /* 0x0000001a18044291 */ /* 0x000fe2000f8e18ff */
[----:B------:R-:W-:Y:S01]  /*36a0*/  PLOP3.LUT P2, PT, PT, PT, PT, 0x80, 0x8 ;  /* 0x000000000008781c */ /* 0x000fe20003f4f070 */
[----:B------:R-:W-:Y:S01]  /*36b0*/  ULEA UR31, UR30, UR26, 0x3 ;  /* 0x0000001a1e1f7291 */ /* 0x000fe2000f8e18ff */
[----:B------:R-:W-:Y:S02]  /*36c0*/  PRMT R3, RZ, 0x654, R3 ;  /* 0x00000654ff037816 */ /* 0x000fe40000000003 */
[----:B-1----:R-:W1:Y:S01]  /*36d0*/  LDS.128 R4, [R4+0x120] ;  /* 0x0001200004047984 */ /* 0x002e620000000c00 */
[----:B------:R-:W-:Y:S02]  /*36e0*/  @P0 SHF.L.U32 R2, R8, 0x1f, RZ ;  /* 0x0000001f08020819 */ /* 0x000fe400000006ff */
[----:B------:R-:W-:Y:S01]  /*36f0*/  SHF.L.U32 R0, R11, 0x1f, RZ ;  /* 0x0000001f0b007819 */ /* 0x000fe200000006ff */
[----:B------:R-:W-:Y:S01]  /*3700*/  @!PT LDS RZ, [RZ] ;  /* 0x00000000fffff984 */ /* 0x000fe20000000800 */
[----:B------:R-:W-:Y:S01]  /*3710*/  @!PT LDS RZ, [RZ] ;  /* 0x00000000fffff984 */ /* 0x000fe20000000800 */
[----:B------:R-:W-:Y:S01]  /*3720*/  @!PT LDS RZ, [RZ] ;  /* 0x00000000fffff984 */ /* 0x000fe20000000800 */
[----:B------:R-:W-:Y:S01]  /*3730*/  @!PT LDS RZ, [RZ] ;  /* 0x00000000fffff984 */ /* 0x000fe20000000800 */
[----:B------:R2:W-:Y:S06]  /*3740*/  MEMBAR.ALL.CTA ;  /* 0x0000000000007992 */ /* 0x0005ec0000008000 */
[----:B--2---:R-:W2:Y:S02]  /*3750*/  FENCE.VIEW.ASYNC.S ;  /* 0x00000000000073c6 */ /* 0x004ea40000000000 */
[----:B--2---:R2:W-:Y:S01]  /*3760*/  SYNCS.ARRIVE.TRANS64.RED.A1T0 RZ, [R3+URZ], RZ ;  /* 0x000000ff03ff79a7 */ /* 0x0045e200081004ff */
[----:B------:R2:W3:Y:S01]  /*3770*/  @P0 SYNCS.PHASECHK.TRANS64.TRYWAIT P2, [UR4], R2 ;  /* 0x00000002ff0005a7 */ /* 0x0004e20008041104 */
[----:B------:R-:W-:Y:S01]  /*3780*/  ULEA.HI UR4, UR30, UR30, URZ, 0x1 ;  /* 0x0000001e1e047291 */ /* 0x000fe2000f8f08ff */
[----:B-1----:R-:W-:-:S03]  /*3790*/  LOP3.LUT P1, RZ, R6, 0x1, RZ, 0xc0, !PT ;  /* 0x0000000106ff7812 */ /* 0x002fc6000782c0ff */
[----:B------:R-:W-:Y:S02]  /*37a0*/  USHF.L.U32 UR11, UR4, 0x7, URZ ;  /* 0x00000007040b7899 */ /* 0x000fe400080006ff */
[----:B------:R-:W-:Y:S02]  /*37b0*/  ULOP3.LUT UR4, UR4, 0xffe, URZ, 0xc0, !UPT ;  /* 0x00000ffe04047892 */ /* 0x000fe4000f8ec0ff */
[----:B------:R-:W-:Y:S02]  /*37c0*/  ULOP3.LUT UR11, UR11, 0xffffff00, URZ, 0xc0, !UPT ;  /* 0xffffff000b0b7892 */ /* 0x000fe4000f8ec0ff */
[----:B------:R-:W-:Y:S02]  /*37d0*/  UIADD3 UR4, UPT, UPT, -UR4, UR30, URZ ;  /* 0x0000001e04047290 */ /* 0x000fe4000fffe1ff */
[----:B------:R-:W-:Y:S01]  /*37e0*/  UIADD3 UR11, UPT, UPT, UR42, UR11, URZ ;  /* 0x0000000b2a0b7290 */ /* 0x000fe2000fffe0ff */
[----:B------:R-:W1:Y:S03]  /*37f0*/  SYNCS.PHASECHK.TRANS64.TRYWAIT P0, [UR31+0xd0], R0 ;  /* 0x0000d000ff0075a7 */ /* 0x000e66000800111f */
[----:B------:R-:W-:Y:S01]  /*3800*/  ULEA UR11, UR4, UR11, 0x14 ;  /* 0x0000000b040b7291 */ /* 0x000fe2000f8ea0ff */
[----:B-123--:R-:W-:Y:S11]  /*3810*/  @!P0 BRA `(.L_x_61) ;  /* 0x00000064001c8947 */ /* 0x00eff60003800000 */
.L_x_155:
[----:B------:R-:W-:Y:S01]  /*3820*/  IADD3 R10, PT, PT, R10, 0x1, RZ ;  /* 0x000000010a0a7810 */ /* 0x000fe20007ffe0ff */
[----:B------:R-:W-:Y:S06]  /*3830*/  BRA.U !UP4, `(.L_x_62) ;  /* 0x000000010cc07547 */ /* 0x000fec000b800000 */
[----:B------:R-:W-:Y:S01]  /*3840*/  UPLOP3.LUT UP2, UPT, UPT, UPT, UPT, 0x40, 0x4 ;  /* 0x000000000004789c */ /* 0x000fe20003f4e870 */
[----:B------:R-:W-:Y:S01]  /*3850*/  UMOV UR23, UR41 ;  /* 0x0000002900177c82 */ /* 0x000fe20008000000 */
[----:B------:R-:W-:Y:S01]  /*3860*/  UMOV UR22, UR40 ;  /* 0x0000002800167c82 */ /* 0x000fe20008000000 */
[----:B------:R-:W-:-:S08]  /*3870*/  UMOV UR10, UR24 ;  /* 0x00000018000a7c82 */ /* 0x000fd00008000000 */
.L_x_65:
[----:B------:R-:W-:Y:S02]  /*3880*/  UIADD3 UR23, UPT, UPT, UR23, 0x1, URZ ;  /* 0x0000000117177890 */ /* 0x000fe4000fffe0ff */
[----:B--2---:R-:W-:Y:S02]  /*3890*/  ULEA UR5, UR10, UR26, 0x3 ;  /* 0x0000001a0a057291 */ /* 0x004fe4000f8e18ff */
[----:B------:R-:W-:Y:S01]  /*38a0*/  UISETP.NE.AND UP3, UPT, UR23, URZ, UPT ;  /* 0x000000ff1700728c */ /* 0x000fe2000bf65270 */
[----:B---3--:R-:W-:Y:S10]  /*38b0*/  @P2 BRA `(.L_x_63) ;  /* 0x00000000000c2947 */ /* 0x008ff40003800000 */
[----:B-1----:R-:W-:Y:S04]  /*38c0*/  SHF.L.U32 R3, R8, 0x1f, RZ ;  /* 0x0000001f08037819 */ /* 0x002fe800000006ff */
[----:B------:R-:W1:Y:S02]  /*38d0*/  SYNCS.PHASECHK.TRANS64.TRYWAIT P0, [UR5], R3 ;  /* 0x00000003ff0075a7 */ /* 0x000e640008001105 */
[----:B-1----:R-:W-:Y:S05]  /*38e0*/  @!P0 BRA `(.L_x_64) ;  /* 0x0000006400008947 */ /* 0x002fea0003800000 */
.L_x_63:
[----:B------:R-:W-:Y:S01]  /*38f0*/  UISETP.NE.AND UP0, UPT, UR22, 0x1, UPT ;  /* 0x000000011600788c */ /* 0x000fe2000bf05270 */
[----:B------:R-:W-:Y:S01]  /*3900*/  PLOP3.LUT P2, PT, PT, PT, PT, 0x80, 0x8 ;  /* 0x000000000008781c */ /* 0x000fe20003f4f070 */
[----:B------:R-:W-:Y:S02]  /*3910*/  UIADD3 UR4, UPT, UPT, UR10, 0x1, URZ ;  /* 0x000000010a047890 */ /* 0x000fe4000fffe0ff */
[----:B------:R-:W-:Y:S02]  /*3920*/  UIADD3 UR25, UPT, UPT, UR5, 0x20, URZ ;  /* 0x0000002005197890 */ /* 0x000fe4000fffe0ff */
[----:B------:R-:W-:Y:S01]  /*3930*/  UISETP.NE.AND UP1, UPT, UR4, 0x4, UPT ;  /* 0x000000040400788c */ /* 0x000fe2000bf25270 */
[----:B------:R-:W-:Y:S01]  /*3940*/  PLOP3.LUT P0, PT, PT, PT, UP0, 0x80, 0x8 ;  /* 0x000000000008781c */ /* 0x000fe20003f0f008 */
[----:B------:R-:W-:Y:S02]  /*3950*/  UIADD3 UR22, UPT, UPT, UR22, -0x1, URZ ;  /* 0xffffffff16167890 */ /* 0x000fe4000fffe0ff */
[----:B------:R-:W-:Y:S02]  /*3960*/  USEL UR6, URZ, 0x1, UP1 ;  /* 0x00000001ff067887 */ /* 0x000fe40008800000 */
[----:B------:R-:W-:Y:S01]  /*3970*/  USEL UR24, UR4, URZ, UP1 ;  /* 0x000000ff04187287 */ /* 0x000fe20008800000 */
[----:B------:R-:W-:Y:S01]  /*3980*/  UMOV UR7, 0x40004040 ;  /* 0x4000404000077882 */ /* 0x000fe20000000000 */
[----:B------:R-:W-:Y:S02]  /*3990*/  UMOV UR5, 0x40004040 ;  /* 0x4000404000057882 */ /* 0x000fe40000000000 */
[----:B------:R-:W-:Y:S01]  /*39a0*/  @UP0 ULEA UR4, UR24, UR26, 0x3 ;  /* 0x0000001a18040291 */ /* 0x000fe2000f8e18ff */
[----:B------:R-:W-:Y:S01]  /*39b0*/  LOP3.LUT R8, R8, UR6, RZ, 0x3c, !PT ;  /* 0x0000000608087c12 */ /* 0x000fe2000f8e3cff */
[----:B------:R-:W-:Y:S01]  /*39c0*/  ULEA UR6, UR10, UR29, 0xb ;  /* 0x0000001d0a067291 */ /* 0x000fe2000f8e58ff */
[----:B------:R-:W-:Y:S02]  /*39d0*/  UMOV UR21, 0x40004040 ;  /* 0x4000404000157882 */ /* 0x000fe40000000000 */
[----:B-1----:R-:W-:Y:S01]  /*39e0*/  @P0 SHF.L.U32 R0, R8, 0x1f, RZ ;  /* 0x0000001f08000819 */ /* 0x002fe200000006ff */
[----:B------:R-:W-:Y:S02]  /*39f0*/  UIADD3 UR20, UPT, UPT, UR6, 0x2, URZ ;  /* 0x0000000206147890 */ /* 0x000fe4000fffe0ff */
[----:B------:R-:W-:Y:S01]  /*3a00*/  UIADD3 UR16, UPT, UPT, UR6, 0x4, URZ ;  /* 0x0000000406107890 */ /* 0x000fe2000fffe0ff */
[----:B------:R2:W3:Y:S01]  /*3a10*/  @P0 SYNCS.PHASECHK.TRANS64.TRYWAIT P2, [UR4], R0 ;  /* 0x00000000ff0005a7 */ /* 0x0004e20008041104 */
[----:B------:R-:W-:Y:S02]  /*3a20*/  ULEA UR4, UR10, UR28, 0x9 ;  /* 0x0000001c0a047291 */ /* 0x000fe4000f8e48ff */
[----:B------:R-:W-:Y:S02]  /*3a30*/  UIADD3 UR12, UPT, UPT, UR6, 0x6, URZ ;  /* 0x00000006060c7890 */ /* 0x000fe4000fffe0ff */
[----:B------:R-:W-:Y:S02]  /*3a40*/  UIADD3 UR18, UPT, UPT, UR4, 0x2, URZ ;  /* 0x0000000204127890 */ /* 0x000fe4000fffe0ff */
[----:B------:R-:W-:Y:S02]  /*3a50*/  UIADD3 UR14, UPT, UPT, UR4, 0x4, URZ ;  /* 0x00000004040e7890 */ /* 0x000fe4000fffe0ff */
[----:B------:R-:W-:Y:S01]  /*3a60*/  UIADD3 UR8, UPT, UPT, UR4, 0x6, URZ ;  /* 0x0000000604087890 */ /* 0x000fe2000fffe0ff */
[----:B------:R2:W-:Y:S01]  /*3a70*/  UTCHMMA gdesc[UR4], gdesc[UR6], tmem[UR11], tmem[UR38], idesc[UR39], UP2 ;  /* 0x00ff2606040075ea */ /* 0x0005e2000900000b */
[----:B------:R-:W-:Y:S01]  /*3a80*/  UPLOP3.LUT UP2, UPT, UPT, UPT, UPT, 0x80, 0x8 ;  /* 0x000000000008789c */ /* 0x000fe20003f4f070 */
[----:B------:R-:W-:Y:S01]  /*3a90*/  UMOV UR19, 0x40004040 ;  /* 0x4000404000137882 */ /* 0x000fe20000000000 */
[----:B------:R-:W-:Y:S01]  /*3aa0*/  UMOV UR17, 0x40004040 ;  /* 0x4000404000117882 */ /* 0x000fe20000000000 */
[----:B------:R2:W-:Y:S01]  /*3ab0*/  UTCHMMA gdesc[UR18], gdesc[UR20], tmem[UR11], tmem[UR36], idesc[UR37], UPT ;  /* 0x00ff2414120075ea */ /* 0x0005e2000b80000b */
[----:B------:R-:W-:Y:S01]  /*3ac0*/  UMOV UR15, 0x40004040 ;  /* 0x40004040000f7882 */ /* 0x000fe20000000000 */
[----:B------:R-:W-:Y:S01]  /*3ad0*/  UMOV UR13, 0x40004040 ;  /* 0x40004040000d7882 */ /* 0x000fe20000000000 */
[----:B------:R-:W-:Y:S01]  /*3ae0*/  UMOV UR9, 0x40004040 ;  /* 0x4000404000097882 */ /* 0x000fe20000000000 */
[----:B------:R2:W-:Y:S01]  /*3af0*/  UTCHMMA gdesc[UR14], gdesc[UR16], tmem[UR11], tmem[UR34], idesc[UR35], UPT ;  /* 0x00ff22100e0075ea */ /* 0x0005e2000b80000b */
[----:B------:R2:W-:Y:S01]  /*3b00*/  UTCHMMA gdesc[UR8], gdesc[UR12], tmem[UR11], tmem[UR32], idesc[UR33], UPT ;  /* 0x00ff200c080075ea */ /* 0x0005e2000b80000b */
[----:B------:R2:W-:Y:S01]  /*3b10*/  UTCBAR.MULTICAST [UR25], URZ, UR27 ;  /* 0x000000ff190073e9 */ /* 0x0005e2000800081b */
[----:B------:R-:W-:Y:S01]  /*3b20*/  UMOV UR10, UR24 ;  /* 0x00000018000a7c82 */ /* 0x000fe20008000000 */
[----:B------:R-:W-:Y:S05]  /*3b30*/  BRA.U UP3, `(.L_x_65) ;  /* 0xfffffffd03507547 */ /* 0x000fea000b83ffff */
.L_x_62:
[----:B--2---:R-:W-:Y:S01]  /*3b40*/  UIADD3 UR4, UPT, UPT, UR30, 0x1, URZ ;  /* 0x000000011e047890 */ /* 0x004fe2000fffe0ff */
[C---:B------:R-:W-:Y:S01]  /*3b50*/  ISETP.NE.AND P0, PT, R10.reuse, 0x2, PT ;  /* 0x000000020a00780c */ /* 0x040fe20003f05270 */
[----:B------:R-:W-:Y:S02]  /*3b60*/  UIADD3 UR5, UPT, UPT, UR31, 0xb0, URZ ;  /* 0x000000b01f057890 */ /* 0x000fe4000fffe0ff */
[----:B------:R-:W-:Y:S01]  /*3b70*/  UISETP.NE.AND UP0, UPT, UR4, 0x4, UPT ;  /* 0x000000040400788c */ /* 0x000fe2000bf05270 */
[----:B-1----:R-:W-:Y:S02]  /*3b80*/  SEL R0, RZ, 0x1, P0 ;  /* 0x00000001ff007807 */ /* 0x002fe40000000000 */
[----:B------:R-:W-:Y:S01]  /*3b90*/  SEL R10, R10, RZ, P0 ;  /* 0x000000ff0a0a7207 */ /* 0x000fe20000000000 */
[----:B------:R-:W-:Y:S01]  /*3ba0*/  USEL UR6, URZ, 0x1, UP0 ;  /* 0x00000001ff067887 */ /* 0x000fe20008000000 */
[----:B------:R-:W-:Y:S01]  /*3bb0*/  LOP3.LUT R9, R9, R0, RZ, 0x3c, !PT ;  /* 0x0000000009097212 */ /* 0x000fe200078e3cff */
[----:B------:R-:W-:Y:S01]  /*3bc0*/  USEL UR30, UR4, URZ, UP0 ;  /* 0x000000ff041e7287 */ /* 0x000fe20008000000 */
[----:B------:R1:W-:Y:S03]  /*3bd0*/  UTCBAR [UR5], URZ ;  /* 0x000000ff050073e9 */ /* 0x0003e600080000ff */
[----:B------:R-:W-:Y:S01]  /*3be0*/  LOP3.LUT R11, R11, UR6, RZ, 0x3c, !PT ;  /* 0x000000060b0b7c12 */ /* 0x000fe2000f8e3cff */
[----:B------:R-:W-:Y:S07]  /*3bf0*/  @P1 BRA `(.L_x_66) ;  /* 0xfffffff800881947 */ /* 0x000fee000383ffff */
[----:B------:R-:W2:Y:S01]  /*3c00*/  S2UR UR8, SR_CgaCtaId ;  /* 0x00000000000879c3 */ /* 0x000ea20000008800 */
[----:B------:R-:W-:Y:S01]  /*3c10*/  ELECT P0, URZ, PT ;  /* 0x0000000000ff782f */ /* 0x000fe20003800000 */
[----:B------:R-:W-:Y:S01]  /*3c20*/  IMAD.MOV.U32 R0, RZ, RZ, 0x1 ;  /* 0x00000001ff007424 */ /* 0x000fe200078e00ff */
[----:B------:R-:W-:Y:S01]  /*3c30*/  UIADD3 UR26, UPT, UPT, UR26, 0xd0, URZ ;  /* 0x000000d01a1a7890 */ /* 0x000fe2000fffe0ff */
[----:B------:R-:W-:Y:S01]  /*3c40*/  SHF.L.U32 R3, R11, 0x1f, RZ ;  /* 0x0000001f0b037819 */ /* 0x000fe200000006ff */
[----:B------:R-:W-:-:S03]  /*3c50*/  UMOV UR4, 0x40 ;  /* 0x0000004000047882 */ /* 0x000fc60000000000 */
[----:B------:R-:W-:Y:S01]  /*3c60*/  UVIRTCOUNT.DEALLOC.SMPOOL 0x80 ;  /* 0x000000800000784c */ /* 0x000fe20000000000 */
[----:B--2---:R-:W-:Y:S02]  /*3c70*/  ULEA UR8, UR8, UR4, 0x18 ;  /* 0x0000000408087291 */ /* 0x004fe4000f8ec0ff */
[----:B------:R-:W-:-:S07]  /*3c80*/  ULEA UR4, UR30, UR26, 0x3 ;  /* 0x0000001a1e047291 */ /* 0x000fce000f8e18ff */
[----:B------:R2:W-:Y:S02]  /*3c90*/  @P0 STS.U8 [UR8+0x1c], R0 ;  /* 0x00001c00ff000988 */ /* 0x0005e40008000008 */
[----:B------:R-:W4:Y:S02]  /*3ca0*/  SYNCS.PHASECHK.TRANS64.TRYWAIT P0, [UR4], R3 ;  /* 0x00000003ff0075a7 */ /* 0x000f240008001104 */
[----:B--2-4-:R-:W-:Y:S05]  /*3cb0*/  @!P0 BRA `(.L_x_67) ;  /* 0x0000006000248947 */ /* 0x014fea0003800000 */
.L_x_158:
[----:B------:R-:W-:-:S04]  /*3cc0*/  UIADD3 UR4, UPT, UPT, UR30, 0x1, URZ ;  /* 0x000000011e047890 */ /* 0x000fc8000fffe0ff */
[----:B------:R-:W-:-:S04]  /*3cd0*/  UISETP.NE.AND UP0, UPT, UR4, 0x4, UPT ;  /* 0x000000040400788c */ /* 0x000fc8000bf05270 */
[----:B------:R-:W-:Y:S02]  /*3ce0*/  USEL UR6, URZ, 0x1, UP0 ;  /* 0x00000001ff067887 */ /* 0x000fe40008000000 */
[----:B------:R-:W-:-:S04]  /*3cf0*/  USEL UR4, UR4, URZ, UP0 ;  /* 0x000000ff04047287 */ /* 0x000fc80008000000 */
[----:B-1----:R-:W-:Y:S01]  /*3d00*/  ULEA UR5, UR4, UR26, 0x3 ;  /* 0x0000001a04057291 */ /* 0x002fe2000f8e18ff */
[----:B------:R-:W-:-:S04]  /*3d10*/  LOP3.LUT R2, R11, UR6, RZ, 0x3c, !PT ;  /* 0x000000060b027c12 */ /* 0x000fc8000f8e3cff */
[----:B--2---:R-:W-:-:S04]  /*3d20*/  SHF.L.U32 R3, R2, 0x1f, RZ ;  /* 0x0000001f02037819 */ /* 0x004fc800000006ff */
[----:B------:R-:W1:Y:S02]  /*3d30*/  SYNCS.PHASECHK.TRANS64.TRYWAIT P0, [UR5], R3 ;  /* 0x00000003ff0075a7 */ /* 0x000e640008001105 */
[----:B-1----:R-:W-:Y:S05]  /*3d40*/  @!P0 BRA `(.L_x_68) ;  /* 0x0000006000188947 */ /* 0x002fea0003800000 */
.L_x_160:
        /* <DEDUP_REMOVED lines=9> */
.L_x_162:
[----:B------:R-:W-:-:S04]  /*3de0*/  UIADD3 UR4, UPT, UPT, UR4, 0x1, URZ ;  /* 0x0000000104047890 */ /* 0x000fc8000fffe0ff */
[----:B------:R-:W-:-:S04]  /*3df0*/  UISETP.NE.AND UP0, UPT, UR4, 0x4, UPT ;  /* 0x000000040400788c */ /* 0x000fc8000bf05270 */
[----:B------:R-:W-:Y:S02]  /*3e00*/  USEL UR5, URZ, 0x1, UP0 ;  /* 0x00000001ff057887 */ /* 0x000fe40008000000 */
[----:B------:R-:W-:-:S04]  /*3e10*/  USEL UR4, UR4, URZ, UP0 ;  /* 0x000000ff04047287 */ /* 0x000fc80008000000 */
[----:B------:R-:W-:Y:S01]  /*3e20*/  ULEA UR4, UR4, UR26, 0x3 ;  /* 0x0000001a04047291 */ /* 0x000fe2000f8e18ff */
[----:B-1----:R-:W-:-:S04]  /*3e30*/  LOP3.LUT R3, R2, UR5, RZ, 0x3c, !PT ;  /* 0x0000000502037c12 */ /* 0x002fc8000f8e3cff */
[----:B------:R-:W-:-:S04]  /*3e40*/  SHF.L.U32 R3, R3, 0x1f, RZ ;  /* 0x0000001f03037819 */ /* 0x000fc800000006ff */
[----:B------:R-:W1:Y:S02]  /*3e50*/  SYNCS.PHASECHK.TRANS64.TRYWAIT P0, [UR4], R3 ;  /* 0x00000003ff0075a7 */ /* 0x000e640008001104 */
[----:B-1----:R-:W-:Y:S05]  /*3e60*/  @!P0 BRA `(.L_x_70) ;  /* 0x0000006000008947 */ /* 0x002fea0003800000 */
.L_x_164:
[----:B------:R-:W-:Y:S01]  /*3e70*/  NOP ;  /* 0x0000000000007918 */ /* 0x000fe20000000000 */
[----:B-1----:R-:W1:Y:S01]  /*3e80*/  LDS R0, [UR8+0x14] ;  /* 0x00001408ff007984 */ /* 0x002e620008000800 */
[----:B------:R-:W-:Y:S01]  /*3e90*/  ULOP3.LUT UR4, UR42, 0xffff, URZ, 0xc0, !UPT ;  /* 0x0000ffff2a047892 */ /* 0x000fe2000f8ec0ff */
[----:B------:R-:W-:Y:S01]  /*3ea0*/  UMOV UR5, 0xffff ;  /* 0x0000ffff00057882 */ /* 0x000fe20000000000 */
[----:B------:R-:W-:Y:S02]  /*3eb0*/  UMOV UR6, 0x1 ;  /* 0x0000000100067882 */ /* 0x000fe40000000000 */
[----:B------:R-:W-:-:S04]  /*3ec0*/  USHF.R.U32.HI UR4, URZ, 0x5, UR4 ;  /* 0x00000005ff047899 */ /* 0x000fc80008011604 */
[----:B------:R-:W-:Y:S02]  /*3ed0*/  USHF.L.U32 UR5, UR5, UR4, URZ ;  /* 0x0000000405057299 */ /* 0x000fe400080006ff */
[----:B------:R-:W-:-:S04]  /*3ee0*/  USHF.L.U32 UR4, UR6, UR4, URZ ;  /* 0x0000000406047299 */ /* 0x000fc800080006ff */
[----:B-1----:R-:W-:-:S04]  /*3ef0*/  LOP3.LUT R0, R0, UR5, RZ, 0xc0, !PT ;  /* 0x0000000500007c12 */ /* 0x002fc8000f8ec0ff */
[----:B------:R-:W-:-:S13]  /*3f00*/  ISETP.NE.AND P0, PT, R0, UR5, PT ;  /* 0x0000000500007c0c */ /* 0x000fda000bf05270 */
[----:B------:R-:W-:Y:S05]  /*3f10*/  @P0 BRA `(.L_x_71) ;  /* 0x0000000000580947 */ /* 0x000fea0003800000 */
[----:B------:R-:W1:Y:S02]  /*3f20*/  LDS R0, [UR8+0x18] ;  /* 0x00001808ff007984 */ /* 0x000e640008000800 */
[----:B-1----:R-:W-:-:S04]  /*3f30*/  LOP3.LUT R0, R0, UR4, RZ, 0xc0, !PT ;  /* 0x0000000400007c12 */ /* 0x002fc8000f8ec0ff */
[----:B------:R-:W-:-:S13]  /*3f40*/  ISETP.NE.AND P0, PT, R0, UR4, PT ;  /* 0x0000000400007c0c */ /* 0x000fda000bf05270 */
[----:B------:R-:W-:Y:S05]  /*3f50*/  @P0 BRA `(.L_x_72) ;  /* 0x00000000003c0947 */ /* 0x000fea0003800000 */
[----:B------:R-:W1:Y:S01]  /*3f60*/  S2R R2, SR_LANEID ;  /* 0x0000000000027919 */ /* 0x000e620000000000 */
[----:B------:R-:W-:Y:S01]  /*3f70*/  ULOP3.LUT UR5, URZ, UR5, URZ, 0x33, !UPT ;  /* 0x00000005ff057292 */ /* 0x000fe2000f8e33ff */
[----:B------:R-:W-:Y:S01]  /*3f80*/  LOP3.LUT R4, RZ, UR4, RZ, 0x33, !PT ;  /* 0x00000004ff047c12 */ /* 0x000fe2000f8e33ff */
[----:B------:R-:W-:Y:S02]  /*3f90*/  VOTEU.ANY UR4, UPT, PT ;  /* 0x0000000000047886 */ /* 0x000fe400038e0100 */
[----:B------:R-:W-:Y:S01]  /*3fa0*/  UFLO.U32 UR4, UR4 ;  /* 0x00000004000472bd */ /* 0x000fe200080e0000 */
[----:B------:R-:W2:Y:S01]  /*3fb0*/  REDUX UR6, R4 ;  /* 0x00000000040673c4 */ /* 0x000ea20000000000 */
[----:B------:R-:W-:-:S06]  /*3fc0*/  IMAD.U32 R0, RZ, RZ, UR5 ;  /* 0x00000005ff007e24 */ /* 0x000fcc000f8e00ff */
[----:B------:R4:W-:Y:S01]  /*3fd0*/  UTCATOMSWS.AND URZ, UR5 ;  /* 0x0000000500ff79e3 */ /* 0x0009e20008000000 */
[----:B------:R-:W3:Y:S01]  /*3fe0*/  REDUX UR7, R0 ;  /* 0x00000000000773c4 */ /* 0x000ee20000000000 */
[----:B-1----:R-:W-:Y:S01]  /*3ff0*/  ISETP.EQ.U32.AND P0, PT, R2, UR4, PT ;  /* 0x0000000402007c0c */ /* 0x002fe2000bf02070 */
[----:B--2---:R-:W-:Y:S01]  /*4000*/  IMAD.U32 R2, RZ, RZ, UR6 ;  /* 0x00000006ff027e24 */ /* 0x004fe2000f8e00ff */
[----:B---3--:R-:W-:-:S11]  /*4010*/  MOV R3, UR7 ;  /* 0x0000000700037c02 */ /* 0x008fd60008000f00 */
[----:B------:R4:W-:Y:S04]  /*4020*/  @P0 ATOMS.AND RZ, [UR8+0x14], R3 ;  /* 0x00001403ffff098c */ /* 0x0009e8000a800008 */
[----:B------:R4:W-:Y:S01]  /*4030*/  @P0 ATOMS.AND RZ, [UR8+0x18], R2 ;  /* 0x00001802ffff098c */ /* 0x0009e2000a800008 */
[----:B------:R-:W-:Y:S05]  /*4040*/  BRA `(.L_x_73) ;  /* 0x0000000000147947 */ /* 0x000fea0003800000 */
.L_x_72:
[----:B------:R-:W-:Y:S02]  /*4050*/  MOV R2, 0x4070 ;  /* 0x0000407000027802 */ /* 0x000fe40000000f00 */
[----:B---3-5:R-:W-:Y:S05]  /*4060*/  CALL.REL.NOINC `($__internal_0_$__cuda_sm10x_tcgen05_guardrail_trap_col_being_dealloced_not_returned_by_alloc) ;  /* 0x0000006000e87944 */ /* 0x028fea0003c00000 */
[----:B------:R-:W-:Y:S05]  /*4070*/  BRA `(.L_x_73) ;  /* 0x0000000000087947 */ /* 0x000fea0003800000 */
.L_x_71:
[----:B------:R-:W-:Y:S02]  /*4080*/  MOV R2, 0x40a0 ;  /* 0x000040a000027802 */ /* 0x000fe40000000f00 */
[----:B---3-5:R-:W-:Y:S05]  /*4090*/  CALL.REL.NOINC `($__internal_2_$__cuda_sm10x_tcgen05_guardrail_trap_unallocated_columns_being_dealloced) ;  /* 0x0000006000f47944 */ /* 0x028fea0003c00000 */
.L_x_73:
[----:B------:R-:W-:Y:S01]  /*40a0*/  NOP ;  /* 0x0000000000007918 */ /* 0x000fe20000000000 */
[----:B----4-:R-:W-:Y:S05]  /*40b0*/  EXIT ;  /* 0x000000000000794d */ /* 0x010fea0003800000 */
.L_x_55:
[----:B------:R-:W-:-:S09]  /*40c0*/  UISETP.NE.OR UP0, UPT, UR17, 0x3, !UP4 ;  /* 0x000000031100788c */ /* 0x000fd2000e705670 */
[----:B------:R-:W-:Y:S05]  /*40d0*/  BRA.U UP0, `(.L_x_74) ;  /* 0x00000011005c7547 */ /* 0x000fea000b800000 */
[----:B------:R-:W2:Y:S01]  /*40e0*/  S2UR UR10, SR_CgaCtaId ;  /* 0x00000000000a79c3 */ /* 0x000ea20000008800 */
[----:B------:R-:W3:Y:S01]  /*40f0*/  LDCU UR31, c[0x0][0x370] ;  /* 0x00006e00ff1f77ac */ /* 0x000ee20008000800 */
[----:B------:R-:W-:Y:S02]  /*4100*/  HFMA2 R13, -RZ, RZ, 0, 0 ;  /* 0x00000000ff0d7431 */ /* 0x000fe400000001ff */
[----:B------:R-:W-:Y:S01]  /*4110*/  IMAD.MOV.U32 R15, RZ, RZ, 0x1 ;  /* 0x00000001ff0f7424 */ /* 0x000fe200078e00ff */
[----:B------:R-:W-:Y:S01]  /*4120*/  MOV R7, 0x2000 ;  /* 0x0000200000077802 */ /* 0x000fe20000000f00 */
[----:B------:R-:W3:Y:S01]  /*4130*/  LDCU.128 UR44, c[0x0][0xb10] ;  /* 0x00016200ff2c77ac */ /* 0x000ee20008000c00 */
[----:B------:R-:W-:Y:S01]  /*4140*/  IMAD.MOV.U32 R14, RZ, RZ, RZ ;  /* 0x000000ffff0e7224 */ /* 0x000fe200078e00ff */
[----:B------:R-:W4:Y:S01]  /*4150*/  LDC.64 R16, c[0x0][0x348] ;  /* 0x0000d200ff107b82 */ /* 0x000f220000000a00 */
[----:B------:R-:W1:Y:S01]  /*4160*/  LDCU UR30, c[0x0][0x374] ;  /* 0x00006e80ff1e77ac */ /* 0x000e620008000800 */
[----:B------:R-:W2:Y:S06]  /*4170*/  LDCU UR15, c[0x0][0xb0c] ;  /* 0x00016180ff0f77ac */ /* 0x000eac0008000800 */
[----:B------:R-:W4:Y:S01]  /*4180*/  LDC.64 R2, c[0x0][0x888] ;  /* 0x00022200ff027b82 */ /* 0x000f220000000a00 */
[----:B------:R-:W4:Y:S01]  /*4190*/  LDCU UR49, c[0x0][0xb20] ;  /* 0x00016400ff3177ac */ /* 0x000f220008000800 */
[----:B------:R-:W4:Y:S06]  /*41a0*/  LDCU UR4, c[0x0][0xb30] ;  /* 0x00016600ff0477ac */ /* 0x000f2c0008000800 */
[----:B------:R-:W4:Y:S01]  /*41b0*/  LDC.64 R4, c[0x0][0x890] ;  /* 0x00022400ff047b82 */ /* 0x000f220000000a00 */
[----:B------:R-:W-:Y:S01]  /*41c0*/  UMOV UR21, 0x400 ;  /* 0x0000040000157882 */ /* 0x000fe20000000000 */
[----:B---3--:R-:W-:-:S02]  /*41d0*/  UIMAD.WIDE.U32 UR6, UR31, UR44, URZ ;  /* 0x0000002c1f0672a5 */ /* 0x008fc4000f8e00ff */
[----:B-1----:R-:W-:Y:S02]  /*41e0*/  UIMAD.WIDE.U32 UR8, UR30, UR47, URZ ;  /* 0x0000002f1e0872a5 */ /* 0x002fe4000f8e00ff */
[----:B--2---:R-:W-:Y:S02]  /*41f0*/  ULEA UR21, UR10, UR21, 0x18 ;  /* 0x000000150a157291 */ /* 0x004fe4000f8ec0ff */
[----:B------:R-:W-:Y:S02]  /*4200*/  UPLOP3.LUT UP3, UPT, UPT, UPT, UPT, 0x40, 0x4 ;  /* 0x000000000004789c */ /* 0x000fe40003f6e870 */
[----:B------:R-:W-:Y:S02]  /*4210*/  UIADD3 UR37, UPT, UPT, UR21, 0x58, URZ ;  /* 0x0000005815257890 */ /* 0x000fe4000fffe0ff */
[----:B------:R-:W-:Y:S02]  /*4220*/  UIADD3 UR33, UPT, UPT, UR21, 0x40, URZ ;  /* 0x0000004015217890 */ /* 0x000fe4000fffe0ff */
[----:B------:R-:W-:-:S02]  /*4230*/  UIADD3 UR25, UPT, UPT, UR21, 0x48, URZ ;  /* 0x0000004815197890 */ /* 0x000fc4000fffe0ff */
[----:B------:R-:W-:Y:S01]  /*4240*/  UIADD3 UR17, UPT, UPT, UR21, 0x50, URZ ;  /* 0x0000005015117890 */ /* 0x000fe2000fffe0ff */
[----:B------:R-:W-:Y:S01]  /*4250*/  UMOV UR6, UR7 ;  /* 0x0000000700067c82 */ /* 0x000fe20008000000 */
[----:B------:R-:W-:Y:S01]  /*4260*/  UMOV UR41, UR9 ;  /* 0x0000000900297c82 */ /* 0x000fe20008000000 */
[----:B------:R-:W-:Y:S02]  /*4270*/  UISETP.GE.AND UP0, UPT, UR42, 0x1, UPT ;  /* 0x000000012a00788c */ /* 0x000fe4000bf06270 */
[----:B------:R-:W-:Y:S01]  /*4280*/  UISETP.NE.AND UP4, UPT, UR42, 0x1, UPT ;  /* 0x000000012a00788c */ /* 0x000fe2000bf85270 */
[----:B------:R-:W1:Y:S01]  /*4290*/  LDCU.64 UR22, c[0x0][0xb28] ;  /* 0x00016500ff1677ac */ /* 0x000e620008000a00 */
[----:B------:R-:W-:Y:S02]  /*42a0*/  UISETP.NE.AND UP6, UPT, UR15, 0x1, UPT ;  /* 0x000000010f00788c */ /* 0x000fe4000bfc5270 */
[----:B------:R-:W-:Y:S02]  /*42b0*/  UISETP.NE.AND UP5, UPT, UR46, 0x1, UPT ;  /* 0x000000012e00788c */ /* 0x000fe4000bfa5270 */
[----:B------:R-:W-:-:S02]  /*42c0*/  UPRMT UR37, UR10, 0x654, UR37 ;  /* 0x000006540a257896 */ /* 0x000fc40008000025 */
[----:B------:R-:W-:Y:S02]  /*42d0*/  USHF.R.U32.HI UR43, URZ, UR45, UR6 ;  /* 0x0000002dff2b7299 */ /* 0x000fe40008011606 */
[----:B------:R-:W-:Y:S02]  /*42e0*/  UPRMT UR40, UR10, 0x654, UR33 ;  /* 0x000006540a287896 */ /* 0x000fe40008000021 */
[----:B------:R-:W-:Y:S02]  /*42f0*/  UPRMT UR39, UR10, 0x654, UR25 ;  /* 0x000006540a277896 */ /* 0x000fe40008000019 */
[----:B------:R-:W-:Y:S02]  /*4300*/  UPRMT UR38, UR10, 0x654, UR17 ;  /* 0x000006540a267896 */ /* 0x000fe40008000011 */
[----:B----4-:R-:W-:Y:S02]  /*4310*/  USHF.R.U32.HI UR41, URZ, UR49, UR41 ;  /* 0x00000031ff297299 */ /* 0x010fe40008011629 */
[----:B------:R-:W-:-:S11]  /*4320*/  UISETP.NE.AND UP2, UPT, UR4, 0x1, UPT ;  /* 0x000000010400788c */ /* 0x000fd6000bf45270 */
.L_x_85:
[C---:B------:R-:W-:Y:S02]  /*4330*/  LEA R12, R14.reuse, UR21, 0x3 ;  /* 0x000000150e0c7c11 */ /* 0x040fe4000f8e18ff */
[----:B------:R-:W-:Y:S02]  /*4340*/  SHF.L.U32 R9, R13, 0x1f, RZ ;  /* 0x0000001f0d097819 */ /* 0x000fe400000006ff */
[----:B------:R-:W-:Y:S02]  /*4350*/  LEA R10, R14, UR21, 0x4 ;  /* 0x000000150e0a7c11 */ /* 0x000fe4000f8e20ff */
[----:B--2---:R-:W2:Y:S02]  /*4360*/  SYNCS.PHASECHK.TRANS64.TRYWAIT P0, [R12+URZ+0x90], R9 ;  /* 0x000090090c0075a7 */ /* 0x004ea400080011ff */
[----:B--2---:R-:W-:Y:S05]  /*4370*/  @!P0 BRA `(.L_x_75) ;  /* 0x0000005800d48947 */ /* 0x004fea0003800000 */
.L_x_165:
[----:B--2---:R-:W2:Y:S01]  /*4380*/  LDS.128 R8, [R10+0x120] ;  /* 0x000120000a087984 */ /* 0x004ea20000000c00 */
[----:B------:R-:W-:Y:S01]  /*4390*/  UISETP.GE.AND UP0, UPT, UR42, 0x1, UPT ;  /* 0x000000012a00788c */ /* 0x000fe2000bf06270 */
[----:B------:R-:W-:Y:S01]  /*43a0*/  @!PT LDS RZ, [RZ] ;  /* 0x00000000fffff984 */ /* 0x000fe20000000800 */
[----:B------:R-:W-:Y:S01]  /*43b0*/  @!PT LDS RZ, [RZ] ;  /* 0x00000000fffff984 */ /* 0x000fe20000000800 */
[----:B------:R-:W-:Y:S01]  /*43c0*/  @!PT LDS RZ, [RZ] ;  /* 0x00000000fffff984 */ /* 0x000fe20000000800 */
[----:B------:R-:W-:Y:S01]  /*43d0*/  @!PT LDS RZ, [RZ] ;  /* 0x00000000fffff984 */ /* 0x000fe20000000800 */
[----:B------:R3:W-:Y:S06]  /*43e0*/  MEMBAR.ALL.CTA ;  /* 0x0000000000007992 */ /* 0x0007ec0000008000 */
[----:B---3--:R-:W3:Y:S01]  /*43f0*/  FENCE.VIEW.ASYNC.S ;  /* 0x00000000000073c6 */ /* 0x008ee20000000000 */
[----:B--2---:R-:W-:Y:S11]  /*4400*/  LOP3.LUT P0, RZ, R10, 0x1, RZ, 0xc0, !PT ;  /* 0x000000010aff7812 */ /* 0x004ff6000780c0ff */
[----:B------:R-:W-:Y:S02]  /*4410*/  @!UPT UIADD3 URZ, UPT, UPT, URZ, URZ, URZ ;  /* 0x000000fffffff290 */ /* 0x000fe4000fffe0ff */
[----:B---3--:R-:W-:Y:S01]  /*4420*/  VOTEU.ANY UP1, P0 ;  /* 0x0000000000ff7886 */ /* 0x008fe20000020100 */
[----:B------:R-:W-:Y:S11]  /*4430*/  PLOP3.LUT P0, PT, PT, PT, UP1, 0x80, 0x8 ;  /* 0x000000000008781c */ /* 0x000ff60003f0f018 */
[----:B------:R-:W-:Y:S02]  /*4440*/  @!UPT UIADD3 URZ, UPT, UPT, URZ, URZ, URZ ;  /* 0x000000fffffff290 */ /* 0x000fe4000fffe0ff */
[----:B------:R-:W-:Y:S02]  /*4450*/  @P0 SHF.R.U32.HI R0, RZ, 0x10, R9 ;  /* 0x00000010ff000819 */ /* 0x000fe40000011609 */
[----:B------:R-:W-:Y:S02]  /*4460*/  @P0 MOV R6, R8 ;  /* 0x0000000800060202 */ /* 0x000fe40000000f00 */
[----:B------:R-:W-:Y:S01]  /*4470*/  @P0 R2UR UR4, R0 ;  /* 0x00000000000402ca */ /* 0x000fe200000e0000 */
[----:B------:R-:W-:Y:S01]  /*4480*/  VIADD R0, R12, 0xa0 ;  /* 0x000000a00c007836 */ /* 0x000fe20000000000 */
[----:B------:R-:W-:Y:S02]  /*4490*/  @P0 LOP3.LUT R8, R9, 0xffff, RZ, 0xc0, !PT ;  /* 0x0000ffff09080812 */ /* 0x000fe400078ec0ff */
[----:B------:R-:W-:Y:S02]  /*44a0*/  @P0 R2UR UR6, R6 ;  /* 0x00000000060602ca */ /* 0x000fe400000e0000 */
[----:B------:R-:W-:Y:S02]  /*44b0*/  PRMT R0, RZ, 0x654, R0 ;  /* 0x00000654ff007816 */ /* 0x000fe40000000000 */
[----:B------:R-:W-:Y:S02]  /*44c0*/  @P0 R2UR UR5, R8 ;  /* 0x00000000080502ca */ /* 0x000fe400000e0000 */
[----:B------:R2:W-:Y:S03]  /*44d0*/  SYNCS.ARRIVE.TRANS64.RED.A1T0 RZ, [R0+URZ], RZ ;  /* 0x000000ff00ff79a7 */ /* 0x0005e600081004ff */
[----:B------:R-:W-:Y:S04]  /*44e0*/  @UP1 UMOV UR29, UR4 ;  /* 0x00000004001d1c82 */ /* 0x000fe80008000000 */
[----:B------:R-:W-:Y:S04]  /*44f0*/  @UP1 UMOV UR14, UR6 ;  /* 0x00000006000e1c82 */ /* 0x000fe80008000000 */
[----:B------:R-:W-:Y:S01]  /*4500*/  @UP1 UMOV UR13, UR5 ;  /* 0x00000005000d1c82 */ /* 0x000fe20008000000 */
[----:B------:R-:W-:Y:S05]  /*4510*/  BRA.U !UP0, `(.L_x_76) ;  /* 0x0000000108a47547 */ /* 0x000fea000b800000 */
[----:B------:R-:W-:Y:S02]  /*4520*/  UIMAD.WIDE.U32 UR18, UR13, UR47, URZ ;  /* 0x0000002f0d1272a5 */ /* 0x000fe4000f8e00ff */
[----:B------:R-:W-:Y:S02]  /*4530*/  UIMAD.WIDE.U32 UR26, UR14, UR44, URZ ;  /* 0x0000002c0e1a72a5 */ /* 0x000fe4000f8e00ff */
[----:B------:R-:W-:Y:S02]  /*4540*/  USEL UR4, UR30, UR41, !UP5 ;  /* 0x000000291e047287 */ /* 0x000fe4000e800000 */
[----:B------:R-:W-:Y:S02]  /*4550*/  USEL UR7, UR31, UR43, !UP6 ;  /* 0x0000002b1f077287 */ /* 0x000fe4000f000000 */
[----:B-1----:R-:W-:Y:S02]  /*4560*/  UIMAD.WIDE.U32 UR8, UR4, UR22, URZ ;  /* 0x00000016040872a5 */ /* 0x002fe4000f8e00ff */
[----:B------:R-:W-:Y:S01]  /*4570*/  UIMAD.WIDE.U32 UR10, UR7, UR22, URZ ;  /* 0x00000016070a72a5 */ /* 0x000fe2000f8e00ff */
[----:B------:R-:W-:Y:S02]  /*4580*/  UMOV UR5, UR19 ;  /* 0x0000001300057c82 */ /* 0x000fe40008000000 */
[----:B------:R-:W-:Y:S03]  /*4590*/  USHF.R.U32.HI UR6, URZ, UR49, UR5 ;  /* 0x00000031ff067299 */ /* 0x000fe60008011605 */
[----:B------:R-:W-:Y:S01]  /*45a0*/  UMOV UR5, UR27 ;  /* 0x0000001b00057c82 */ /* 0x000fe20008000000 */
[----:B------:R-:W-:Y:S02]  /*45b0*/  USEL UR6, UR13, UR6, !UP5 ;  /* 0x000000060d067287 */ /* 0x000fe4000e800000 */
[----:B------:R-:W-:Y:S03]  /*45c0*/  USHF.R.U32.HI UR12, URZ, UR45, UR5 ;  /* 0x0000002dff0c7299 */ /* 0x000fe60008011605 */
[----:B------:R-:W-:Y:S02]  /*45d0*/  UMOV UR5, UR9 ;  /* 0x0000000900057c82 */ /* 0x000fe40008000000 */
[----:B------:R-:W-:Y:S03]  /*45e0*/  @UP4 USHF.R.U32.HI UR4, URZ, UR23, UR5 ;  /* 0x00000017ff044299 */ /* 0x000fe60008011605 */
[----:B------:R-:W-:Y:S01]  /*45f0*/  UMOV UR5, UR11 ;  /* 0x0000000b00057c82 */ /* 0x000fe20008000000 */
[----:B------:R-:W-:Y:S02]  /*4600*/  UIMAD UR4, UR42, UR4, URZ ;  /* 0x000000042a0472a4 */ /* 0x000fe4000f8e02ff */
[----:B------:R-:W-:Y:S02]  /*4610*/  @UP4 USHF.R.U32.HI UR7, URZ, UR23, UR5 ;  /* 0x00000017ff074299 */ /* 0x000fe40008011605 */
[----:B------:R-:W-:Y:S02]  /*4620*/  UIMAD.WIDE.U32 UR10, UR6, UR22, URZ ;  /* 0x00000016060a72a5 */ /* 0x000fe4000f8e00ff */
[----:B------:R-:W-:Y:S02]  /*4630*/  USEL UR5, UR14, UR12, !UP6 ;  /* 0x0000000c0e057287 */ /* 0x000fe4000f000000 */
[----:B------:R-:W-:Y:S02]  /*4640*/  UIMAD UR8, UR42, UR7, URZ ;  /* 0x000000072a0872a4 */ /* 0x000fe4000f8e02ff */
[----:B------:R-:W-:Y:S03]  /*4650*/  UISETP.GE.AND UP0, UPT, UR6, UR4, UPT ;  /* 0x000000040600728c */ /* 0x000fe6000bf06270 */
[----:B------:R-:W-:Y:S01]  /*4660*/  UMOV UR4, UR11 ;  /* 0x0000000b00047c82 */ /* 0x000fe20008000000 */
[----:B------:R-:W-:Y:S02]  /*4670*/  UISETP.GE.OR UP0, UPT, UR5, UR8, UP0 ;  /* 0x000000080500728c */ /* 0x000fe40008706670 */
[----:B------:R-:W-:Y:S02]  /*4680*/  USHF.R.U32.HI UR4, URZ, UR23, UR4 ;  /* 0x00000017ff047299 */ /* 0x000fe40008011604 */
[----:B------:R-:W-:Y:S02]  /*4690*/  UIMAD.WIDE.U32 UR8, UR5, UR22, URZ ;  /* 0x00000016050872a5 */ /* 0x000fe4000f8e00ff */
[----:B------:R-:W-:Y:S04]  /*46a0*/  USEL UR10, UR6, UR4, !UP4 ;  /* 0x00000004060a7287 */ /* 0x000fe8000e000000 */
[----:B------:R-:W-:Y:S01]  /*46b0*/  UIADD3 UR11, UPT, UPT, -UR10, URZ, URZ ;  /* 0x000000ff0a0b7290 */ /* 0x000fe2000fffe1ff */
[----:B------:R-:W-:Y:S02]  /*46c0*/  @!UP0 UMOV UR4, UR9 ;  /* 0x0000000900048c82 */ /* 0x000fe40008000000 */
[----:B------:R-:W-:Y:S02]  /*46d0*/  @!UP0 USHF.R.U32.HI UR4, URZ, UR23, UR4 ;  /* 0x00000017ff048299 */ /* 0x000fe40008011604 */
[----:B------:R-:W-:Y:S02]  /*46e0*/  UIMAD UR8, UR42, UR11, UR6 ;  /* 0x0000000b2a0872a4 */ /* 0x000fe4000f8e0206 */
[----:B------:R-:W-:Y:S04]  /*46f0*/  @!UP0 USEL UR4, UR5, UR4, !UP4 ;  /* 0x0000000405048287 */ /* 0x000fe8000e000000 */
[----:B------:R-:W-:Y:S02]  /*4700*/  @!UP0 UIMAD UR8, UR7, UR8, UR4 ;  /* 0x00000008070882a4 */ /* 0x000fe4000f8e0204 */
[----:B------:R-:W-:Y:S02]  /*4710*/  @!UP0 UIADD3 UR9, UPT, UPT, UR10, -UR4, URZ ;  /* 0x800000040a098290 */ /* 0x000fe4000fffe0ff */
[----:B------:R-:W-:Y:S02]  /*4720*/  UIADD3 UR4, UPT, UPT, -UR5, URZ, URZ ;  /* 0x000000ff05047290 */ /* 0x000fe4000fffe1ff */
[----:B------:R-:W-:Y:S02]  /*4730*/  UIADD3 UR7, UPT, UPT, -UR6, URZ, URZ ;  /* 0x000000ff06077290 */ /* 0x000fe4000fffe1ff */
[----:B------:R-:W-:Y:S02]  /*4740*/  @!UP0 UIMAD UR6, UR9, UR42, UR5 ;  /* 0x0000002a090682a4 */ /* 0x000fe4000f8e0205 */
[----:B------:R-:W-:Y:S02]  /*4750*/  UIMAD UR14, UR15, UR4, UR14 ;  /* 0x000000040f0e72a4 */ /* 0x000fe4000f8e020e */
[----:B------:R-:W-:Y:S01]  /*4760*/  UIMAD UR13, UR46, UR7, UR13 ;  /* 0x000000072e0d72a4 */ /* 0x000fe2000f8e020d */
[----:B------:R-:W-:Y:S02]  /*4770*/  @!UP0 UMOV UR5, UR8 ;  /* 0x0000000800058c82 */ /* 0x000fe40008000000 */
[----:B------:R-:W-:Y:S02]  /*4780*/  UIMAD UR14, UR5, UR15, UR14 ;  /* 0x0000000f050e72a4 */ /* 0x000fe4000f8e020e */
[----:B------:R-:W-:Y:S11]  /*4790*/  UIMAD UR13, UR6, UR46, UR13 ;  /* 0x0000002e060d72a4 */ /* 0x000ff6000f8e020d */
[----:B------:R-:W-:Y:S01]  /*47a0*/  @!UPT UIADD3 URZ, UPT, UPT, URZ, URZ, URZ ;  /* 0x000000fffffff290 */ /* 0x000fe2000fffe0ff */
.L_x_76:
[----:B------:R-:W3:Y:S01]  /*47b0*/  @!UP2 LDCU.128 UR8, c[0x0][0xb10] ;  /* 0x00016200ff08a7ac */ /* 0x000ee20008000c00 */
[C---:B------:R-:W-:Y:S02]  /*47c0*/  ISETP.NE.U32.AND P1, PT, R4.reuse, RZ, PT ;  /* 0x000000ff0400720c */ /* 0x040fe40003f25070 */
[----:B------:R-:W-:Y:S02]  /*47d0*/  ISETP.NE.U32.AND P0, PT, R4, RZ, PT ;  /* 0x000000ff0400720c */ /* 0x000fe40003f05070 */
[C---:B------:R-:W-:Y:S02]  /*47e0*/  ISETP.NE.AND.EX P1, PT, R5.reuse, RZ, PT, P1 ;  /* 0x000000ff0500720c */ /* 0x040fe40003f25310 */
[----:B------:R-:W-:Y:S01]  /*47f0*/  ISETP.NE.AND.EX P0, PT, R5, RZ, PT, P0 ;  /* 0x000000ff0500720c */ /* 0x000fe20003f05300 */
[----:B------:R-:W4:Y:S01]  /*4800*/  @!UP2 LDCU UR5, c[0x0][0xb0c] ;  /* 0x00016180ff05a7ac */ /* 0x000f220008000800 */
[----:B------:R-:W-:Y:S01]  /*4810*/  SHF.L.U32 R9, R15, 0x1f, RZ ;  /* 0x0000001f0f097819 */ /* 0x000fe200000006ff */
[----:B------:R-:W-:Y:S02]  /*4820*/  USHF.L.U32 UR35, UR16, 0x6, URZ ;  /* 0x0000000610237899 */ /* 0x000fe400080006ff */
[----:B------:R-:W-:Y:S02]  /*4830*/  USHF.L.U32 UR34, UR20, 0x8, URZ ;  /* 0x0000000814227899 */ /* 0x000fe400080006ff */
[----:B---3--:R-:W-:Y:S07]  /*4840*/  UIMAD.WIDE.U32 UR6, UR14, UR8, URZ ;  /* 0x000000080e0672a5 */ /* 0x008fee000f8e00ff */
[----:B------:R-:W-:Y:S01]  /*4850*/  @!UP2 UMOV UR4, UR7 ;  /* 0x000000070004ac82 */ /* 0x000fe20008000000 */
[----:B----4-:R-:W-:Y:S02]  /*4860*/  @!UP2 UISETP.NE.AND UP0, UPT, UR5, 0x1, UPT ;  /* 0x000000010500a88c */ /* 0x010fe4000bf05270 */
[----:B------:R-:W-:Y:S02]  /*4870*/  @!UP2 USHF.R.U32.HI UR4, URZ, UR9, UR4 ;  /* 0x00000009ff04a299 */ /* 0x000fe40008011604 */
[----:B------:R-:W-:Y:S02]  /*4880*/  UIMAD.WIDE.U32 UR6, UR13, UR11, URZ ;  /* 0x0000000b0d0672a5 */ /* 0x000fe4000f8e00ff */
[----:B------:R-:W-:Y:S02]  /*4890*/  @!UP2 USEL UR8, UR14, UR4, !UP0 ;  /* 0x000000040e08a287 */ /* 0x000fe4000c000000 */
[----:B------:R-:W-:Y:S03]  /*48a0*/  @!UP2 UISETP.NE.AND UP0, UPT, UR10, 0x1, UPT ;  /* 0x000000010a00a88c */ /* 0x000fe6000bf05270 */
[----:B------:R-:W-:Y:S02]  /*48b0*/  @!UP2 UMOV UR6, UR7 ;  /* 0x000000070006ac82 */ /* 0x000fe40008000000 */
[----:B------:R-:W3:Y:S02]  /*48c0*/  @!UP2 LDCU UR4, c[0x0][0xb20] ;  /* 0x00016400ff04a7ac */ /* 0x000ee40008000800 */
[----:B---3--:R-:W-:Y:S04]  /*48d0*/  @!UP2 USHF.R.U32.HI UR6, URZ, UR4, UR6 ;  /* 0x00000004ff06a299 */ /* 0x008fe80008011606 */
[----:B------:R-:W-:Y:S04]  /*48e0*/  @!UP2 USEL UR6, UR13, UR6, !UP0 ;  /* 0x000000060d06a287 */ /* 0x000fe8000c000000 */
[----:B------:R-:W-:Y:S02]  /*48f0*/  @!UP2 UIADD3 UR4, UPT, UPT, -UR8, UR6, URZ ;  /* 0x000000060804a290 */ /* 0x000fe4000fffe1ff */
[----:B------:R-:W-:Y:S02]  /*4900*/  @!UP2 UIADD3 UR6, UPT, UPT, UR8, -UR6, URZ ;  /* 0x800000060806a290 */ /* 0x000fe4000fffe0ff */
[----:B------:R-:W-:Y:S02]  /*4910*/  @!UP2 UIMAD UR14, UR4, UR5, UR14 ;  /* 0x00000005040ea2a4 */ /* 0x000fe4000f8e020e */
[----:B------:R-:W-:Y:S01]  /*4920*/  @!UP2 UIMAD UR13, UR6, UR10, UR13 ;  /* 0x0000000a060da2a4 */ /* 0x000fe2000f8e020d */
[----:B------:R-:W-:Y:S11]  /*4930*/  BRA.U UP3, `(.L_x_77) ;  /* 0x0000000103107547 */ /* 0x000ff6000b800000 */
[----:B--2---:R-:W-:Y:S04]  /*4940*/  MOV R0, UR48 ;  /* 0x0000003000007c02 */ /* 0x004fe80008000f00 */
[----:B------:R-:W-:Y:S04]  /*4950*/  SHF.L.U32 R11, R0, 0x1f, RZ ;  /* 0x0000001f000b7819 */ /* 0x000fe800000006ff */
[----:B------:R-:W2:Y:S02]  /*4960*/  SYNCS.PHASECHK.TRANS64.TRYWAIT P2, [UR21+0x88], R11 ;  /* 0x0000880bff0075a7 */ /* 0x000ea40008041115 */
[----:B--2---:R-:W-:Y:S05]  /*4970*/  @!P2 BRA `(.L_x_78) ;  /* 0x000000540068a947 */ /* 0x004fea0003800000 */
.L_x_77:
[----:B------:R-:W-:Y:S05]  /*4980*/  @!P1 BRA `(.L_x_79) ;  /* 0x0000000000309947 */ /* 0x000fea0003800000 */
[----:B------:R-:W-:Y:S01]  /*4990*/  ISETP.NE.U32.AND P1, PT, R2, RZ, PT ;  /* 0x000000ff0200720c */ /* 0x000fe20003f25070 */
[----:B------:R-:W3:Y:S01]  /*49a0*/  LDCU.64 UR4, c[0x0][0x358] ;  /* 0x00006b00ff0477ac */ /* 0x000ee20008000a00 */
[----:B------:R-:W-:Y:S02]  /*49b0*/  IMAD.MOV.U32 R81, RZ, RZ, 0x1 ;  /* 0x00000001ff517424 */ /* 0x000fe400078e00ff */
[----:B------:R-:W-:Y:S11]  /*49c0*/  ISETP.NE.AND.EX P1, PT, R3, RZ, PT, P1 ;  /* 0x000000ff0300720c */ /* 0x000ff60003f25310 */
[----:B------:R-:W-:Y:S02]  /*49d0*/  @!UPT UIADD3 URZ, UPT, UPT, URZ, URZ, URZ ;  /* 0x000000fffffff290 */ /* 0x000fe4000fffe0ff */
[----:B--2---:R-:W2:Y:S01]  /*49e0*/  @P1 LDC.64 R10, c[0x0][0x888] ;  /* 0x00022200ff0a1b82 */ /* 0x004ea20000000a00 */
[----:B------:R-:W-:Y:S04]  /*49f0*/  @P1 IMAD R0, R4, UR36, RZ ;  /* 0x0000002404001c24 */ /* 0x000fe8000f8e02ff */
[----:B--2---:R-:W-:Y:S04]  /*4a00*/  @P1 IMAD.WIDE R10, R0, 0x4, R10 ;  /* 0x00000004000a1825 */ /* 0x004fe800078e020a */
[----:B------:R-:W-:Y:S01]  /*4a10*/  HFMA2 R0, -RZ, RZ, 0, 5.9604644775390625e-08 ;  /* 0x00000001ff007431 */ /* 0x000fe200000001ff */
[----:B---3-5:R3:W5:Y:S04]  /*4a20*/  @P1 LDG.E R41, desc[UR4][R10.64] ;  /* 0x000000040a291981 */ /* 0x028768000c1e1900 */
[----:B------:R-:W-:Y:S01]  /*4a30*/  @!P1 PRMT R81, R0, 0x7610, R81 ;  /* 0x0000761000519816 */ /* 0x000fe20000000051 */
[----:B---3--:R-:W4:Y:S06]  /*4a40*/  @!P1 LDC R41, c[0x0][0x880] ;  /* 0x00022000ff299b82 */ /* 0x008f2c0000000800 */
.L_x_79:
[----:B----45:R-:W-:Y:S01]  /*4a50*/  @!P0 FSETP.EQ.AND P1, PT, R41, RZ, PT ;  /* 0x000000ff2900820b */ /* 0x030fe20003f22000 */
[----:B------:R-:W-:Y:S01]  /*4a60*/  @!UPT UIADD3 URZ, UPT, UPT, URZ, URZ, URZ ;  /* 0x000000fffffff290 */ /* 0x000fe2000fffe0ff */
[----:B------:R-:W-:Y:S11]  /*4a70*/  @!P0 BRA `(.L_x_80) ;  /* 0x0000000000188947 */ /* 0x000ff60003800000 */
[----:B------:R-:W-:Y:S02]  /*4a80*/  LOP3.LUT P0, RZ, R81, 0xff, RZ, 0xc0, !PT ;  /* 0x000000ff51ff7812 */ /* 0x000fe4000780c0ff */
[----:B------:R-:W-:Y:S04]  /*4a90*/  ISETP.NE.U32.AND P1, PT, R2, RZ, PT ;  /* 0x000000ff0200720c */ /* 0x000fe80003f25070 */
[----:B------:R-:W-:Y:S04]  /*4aa0*/  ISETP.NE.AND.EX P1, PT, R3, RZ, PT, P1 ;  /* 0x000000ff0300720c */ /* 0x000fe80003f25310 */
[----:B------:R-:W-:Y:S03]  /*4ab0*/  PLOP3.LUT P1, PT, P1, PT, PT, 0x8, 0x80 ;  /* 0x000000000080781c */ /* 0x000fe60000f2e170 */
[----:B------:R-:W-:Y:S11]  /*4ac0*/  @P0 FSETP.EQ.AND P1, PT, R41, RZ, PT ;  /* 0x000000ff2900020b */ /* 0x000ff60003f22000 */
[----:B------:R-:W-:Y:S02]  /*4ad0*/  @!UPT UIADD3 URZ, UPT, UPT, URZ, URZ, URZ ;  /* 0x000000fffffff290 */ /* 0x000fe4000fffe0ff */
.L_x_80:
[----:B------:R-:W3:Y:S01]  /*4ae0*/  SYNCS.PHASECHK.TRANS64.TRYWAIT P2, [UR21+0x60], R9 ;  /* 0x00006009ff0075a7 */ /* 0x000ee20008041115 */
[----:B------:R-:W-:Y:S04]  /*4af0*/  ELECT P0, URZ, PT ;  /* 0x0000000000ff782f */ /* 0x000fe80003800000 */
[----:B------:R-:W-:Y:S11]  /*4b00*/  PLOP3.LUT P1, PT, P1, P0, PT, 0xf2, 0x2f ;  /* 0x00000000002f781c */ /* 0x000ff60000f21e72 */
[----:B------:R-:W-:Y:S02]  /*4b10*/  @!UPT UIADD3 URZ, UPT, UPT, URZ, URZ, URZ ;  /* 0x000000fffffff290 */ /* 0x000fe4000fffe0ff */
[----:B------:R-:W-:Y:S05]  /*4b20*/  @!P1 IADD3 R8, P0, PT, R16, 0x580, RZ ;  /* 0x0000058010089810 */ /* 0x000fea0007f1e0ff */
[----:B------:R-:W-:Y:S01]  /*4b30*/  @!P1 IMAD.X R6, RZ, RZ, R17, P0 ;  /* 0x000000ffff069224 */ /* 0x000fe200000e0611 */
[----:B---3--:R-:W-:Y:S07]  /*4b40*/  @!P2 BRA `(.L_x_81) ;  /* 0x00000054000ca947 */ /* 0x008fee0003800000 */
.L_x_168:
[----:B------:R-:W-:Y:S01]  /*4b50*/  @!P1 R2UR UR5, R8 ;  /* 0x00000000080592ca */ /* 0x000fe200000e0000 */
[----:B------:R-:W-:Y:S01]  /*4b60*/  VOTEU.ALL UP0, P1 ;  /* 0x0000000000ff7886 */ /* 0x000fe20000800000 */
[----:B------:R-:W-:Y:S01]  /*4b70*/  @!P1 R2UR UR4, R6 ;  /* 0x00000000060492ca */ /* 0x000fe200000e0000 */
[----:B--2---:R-:W-:Y:S01]  /*4b80*/  @!P1 IMAD.MOV.U32 R0, RZ, RZ, 0x2000 ;  /* 0x00002000ff009424 */ /* 0x004fe200078e00ff */
[----:B------:R-:W-:Y:S01]  /*4b90*/  UMOV UR6, 0x0 ;  /* 0x0000000000067882 */ /* 0x000fe20000000000 */
[----:B------:R-:W-:Y:S01]  /*4ba0*/  UMOV UR7, 0x10000000 ;  /* 0x1000000000077882 */ /* 0x000fe20000000000 */
[----:B------:R-:W-:Y:S01]  /*4bb0*/  @!UP0 UIADD3 UR32, UPT, UPT, UR21, 0x400, URZ ;  /* 0x0000040015208890 */ /* 0x000fe2000fffe0ff */
[----:B------:R-:W-:Y:S01]  /*4bc0*/  @!P1 IADD3 R8, P0, PT, R16, 0x580, RZ ;  /* 0x0000058010089810 */ /* 0x000fe20007f1e0ff */
[----:B------:R-:W-:Y:S04]  /*4bd0*/  VOTEU.ALL UP0, P1 ;  /* 0x0000000000ff7886 */ /* 0x000fe80000800000 */
[----:B------:R-:W-:Y:S02]  /*4be0*/  @!P1 IMAD.X R6, RZ, RZ, R17, P0 ;  /* 0x000000ffff069224 */ /* 0x000fe400000e0611 */
[----:B------:R-:W-:Y:S02]  /*4bf0*/  IMAD.U32 R10, RZ, RZ, UR5 ;  /* 0x00000005ff0a7e24 */ /* 0x000fe4000f8e00ff */
[----:B------:R-:W-:Y:S03]  /*4c00*/  IMAD.U32 R11, RZ, RZ, UR4 ;  /* 0x00000004ff0b7e24 */ /* 0x000fe6000f8e00ff */
[----:B------:R-:W-:Y:S02]  /*4c10*/  @!P1 R2UR UR4, R10 ;  /* 0x000000000a0492ca */ /* 0x000fe400000e0000 */
[----:B------:R-:W-:Y:S11]  /*4c20*/  @!P1 R2UR UR5, R11 ;  /* 0x000000000b0592ca */ /* 0x000ff600000e0000 */
[----:B------:R-:W-:Y:S02]  /*4c30*/  @!UPT UIADD3 URZ, UPT, UPT, URZ, URZ, URZ ;  /* 0x000000fffffff290 */ /* 0x000fe4000fffe0ff */
[----:B------:R2:W-:Y:S01]  /*4c40*/  @!UP0 UTMALDG.3D [UR32], [UR4], desc[UR6] ;  /* 0x00000620040085b4 */ /* 0x0005e20008011000 */
[----:B------:R2:W-:Y:S01]  /*4c50*/  @!P1 SYNCS.ARRIVE.TRANS64.RED.A0TR RZ, [UR21+0x40], R0 ;  /* 0x00004000ffff99a7 */ /* 0x0005e20008300415 */
[----:B------:R-:W-:Y:S01]  /*4c60*/  SYNCS.ARRIVE.TRANS64.RED.A1T0 RZ, [UR40], RZ ;  /* 0x000000ffffff79a7 */ /* 0x000fe20008100428 */
[----:B------:R-:W3:Y:S02]  /*4c70*/  SYNCS.PHASECHK.TRANS64.TRYWAIT P2, [UR21+0x68], R9 ;  /* 0x00006809ff0075a7 */ /* 0x000ee40008041115 */
[----:B--23--:R-:W-:Y:S05]  /*4c80*/  @!P2 BRA `(.L_x_82) ;  /* 0x0000005000d4a947 */ /* 0x00cfea0003800000 */
.L_x_170:
        /* <DEDUP_REMOVED lines=8> */
[----:B------:R-:W-:Y:S01]  /*4d10*/  @!UP0 UIADD3 UR24, UPT, UPT, UR21, 0x2400, URZ ;  /* 0x0000240015188890 */ /* 0x000fe2000fffe0ff */
[----:B------:R-:W-:Y:S01]  /*4d20*/  VOTEU.ALL UP0, P1 ;  /* 0x0000000000ff7886 */ /* 0x000fe20000800000 */
[----:B------:R-:W-:Y:S01]  /*4d30*/  UMOV UR27, UR35 ;  /* 0x00000023001b7c82 */ /* 0x000fe20008000000 */
[----:B------:R-:W-:Y:S02]  /*4d40*/  UMOV UR28, UR36 ;  /* 0x00000024001c7c82 */ /* 0x000fe40008000000 */
[----:B------:R-:W-:Y:S02]  /*4d50*/  IMAD.U32 R10, RZ, RZ, UR5 ;  /* 0x00000005ff0a7e24 */ /* 0x000fe4000f8e00ff */
[----:B------:R-:W-:Y:S02]  /*4d60*/  IMAD.U32 R11, RZ, RZ, UR4 ;  /* 0x00000004ff0b7e24 */ /* 0x000fe4000f8e00ff */
[----:B------:R-:W-:Y:S01]  /*4d70*/  @!P1 IMAD.X R6, RZ, RZ, R17, P0 ;  /* 0x000000ffff069224 */ /* 0x000fe200000e0611 */
        /* <DEDUP_REMOVED lines=8> */
.L_x_172:
[----:B------:R-:W-:Y:S01]  /*4e00*/  @!P1 R2UR UR5, R8 ;  /* 0x00000000080592ca */ /* 0x000fe200000e0000 */
[----:B------:R-:W-:Y:S01]  /*4e10*/  VOTEU.ALL UP0, P1 ;  /* 0x0000000000ff7886 */ /* 0x000fe20000800000 */
[----:B------:R-:W-:Y:S01]  /*4e20*/  @!P1 R2UR UR4, R6 ;  /* 0x00000000060492ca */ /* 0x000fe200000e0000 */
[----:B--2---:R-:W-:Y:S01]  /*4e30*/  @!P1 IMAD.MOV.U32 R0, RZ, RZ, 0x2000 ;  /* 0x00002000ff009424 */ /* 0x004fe200078e00ff */
[----:B------:R-:W-:Y:S01]  /*4e40*/  UMOV UR6, 0x0 ;  /* 0x0000000000067882 */ /* 0x000fe20000000000 */
[----:B------:R-:W-:Y:S01]  /*4e50*/  UMOV UR7, 0x10000000 ;  /* 0x1000000000077882 */ /* 0x000fe20000000000 */
[----:B------:R-:W-:Y:S01]  /*4e60*/  @!UP0 UIADD3 UR18, UPT, UPT, UR34, 0x80, URZ ;  /* 0x0000008022128890 */ /* 0x000fe2000fffe0ff */
[----:B------:R-:W-:Y:S01]  /*4e70*/  VIADD R14, R14, 0x1 ;  /* 0x000000010e0e7836 */ /* 0x000fe20000000000 */
[----:B------:R-:W-:Y:S01]  /*4e80*/  @!UP0 UIADD3 UR16, UPT, UPT, UR21, 0x4400, URZ ;  /* 0x0000440015108890 */ /* 0x000fe2000fffe0ff */
[----:B------:R-:W-:Y:S01]  /*4e90*/  VOTEU.ALL UP0, P1 ;  /* 0x0000000000ff7886 */ /* 0x000fe20000800000 */
[----:B------:R-:W-:Y:S01]  /*4ea0*/  UMOV UR19, UR35 ;  /* 0x0000002300137c82 */ /* 0x000fe20008000000 */
[----:B------:R-:W-:Y:S02]  /*4eb0*/  UMOV UR20, UR36 ;  /* 0x0000002400147c82 */ /* 0x000fe40008000000 */
        /* <DEDUP_REMOVED lines=10> */
.L_x_174:
[----:B------:R-:W-:Y:S01]  /*4f60*/  @!P1 IADD3 R6, P0, PT, R16, 0x580, RZ ;  /* 0x0000058010069810 */ /* 0x000fe20007f1e0ff */
[----:B------:R-:W-:Y:S01]  /*4f70*/  VOTEU.ALL UP0, P1 ;  /* 0x0000000000ff7886 */ /* 0x000fe20000800000 */
[----:B------:R-:W-:Y:S01]  /*4f80*/  UMOV UR6, 0x0 ;  /* 0x0000000000067882 */ /* 0x000fe20000000000 */
[----:B------:R-:W-:Y:S01]  /*4f90*/  UMOV UR7, 0x10000000 ;  /* 0x1000000000077882 */ /* 0x000fe20000000000 */
[----:B------:R-:W-:Y:S01]  /*4fa0*/  @!P1 R2UR UR5, R6 ;  /* 0x00000000060592ca */ /* 0x000fe200000e0000 */
[----:B--2---:R-:W-:Y:S01]  /*4fb0*/  @!P1 IMAD.X R0, RZ, RZ, R17, P0 ;  /* 0x000000ffff009224 */ /* 0x004fe200000e0611 */
[----:B------:R-:W-:Y:S01]  /*4fc0*/  @!UP0 UIADD3 UR10, UPT, UPT, UR34, 0xc0, URZ ;  /* 0x000000c0220a8890 */ /* 0x000fe2000fffe0ff */
[----:B------:R-:W-:Y:S01]  /*4fd0*/  R2UR UR18, R83 ;  /* 0x00000000531272ca */ /* 0x000fe200000e0000 */
[----:B------:R-:W-:Y:S01]  /*4fe0*/  @!UP0 UIADD3 UR8, UPT, UPT, UR21, 0x6400, URZ ;  /* 0x0000640015088890 */ /* 0x000fe2000fffe0ff */
[----:B------:R-:W-:Y:S01]  /*4ff0*/  R2UR UR16, R84 ;  /* 0x00000000541072ca */ /* 0x000fe200000e0000 */
[----:B------:R-:W-:Y:S01]  /*5000*/  @!UP0 UIADD3 UR9, UPT, UPT, UR21, 0x58, URZ ;  /* 0x0000005815098890 */ /* 0x000fe2000fffe0ff */
[----:B------:R-:W-:Y:S01]  /*5010*/  @!P1 R2UR UR4, R0 ;  /* 0x00000000000492ca */ /* 0x000fe200000e0000 */
[----:B------:R-:W-:Y:S01]  /*5020*/  VOTEU.ALL UP0, P1 ;  /* 0x0000000000ff7886 */ /* 0x000fe20000800000 */
[----:B------:R-:W-:Y:S01]  /*5030*/  UMOV UR11, UR35 ;  /* 0x00000023000b7c82 */ /* 0x000fe20008000000 */
[----:B------:R-:W-:Y:S01]  /*5040*/  UMOV UR12, UR36 ;  /* 0x00000024000c7c82 */ /* 0x000fe20008000000 */
[C---:B------:R-:W-:Y:S01]  /*5050*/  ISETP.NE.AND P0, PT, R14.reuse, 0x2, PT ;  /* 0x000000020e00780c */ /* 0x040fe20003f05270 */
[----:B------:R-:W-:Y:S01]  /*5060*/  UPLOP3.LUT UP3, UPT, UPT, UPT, UPT, 0x80, 0x8 ;  /* 0x000000000008789c */ /* 0x000fe20003f6f070 */
[----:B------:R-:W-:Y:S01]  /*5070*/  IMAD.U32 R8, RZ, RZ, UR5 ;  /* 0x00000005ff087e24 */ /* 0x000fe2000f8e00ff */
[----:B------:R-:W-:Y:S01]  /*5080*/  LOP3.LUT R15, R15, 0x1, RZ, 0x3c, !PT ;  /* 0x000000010f0f7812 */ /* 0x000fe200078e3cff */
[----:B------:R-:W-:Y:S01]  /*5090*/  UMOV UR36, UR29 ;  /* 0x0000001d00247c82 */ /* 0x000fe20008000000 */
[----:B------:R-:W-:Y:S01]  /*50a0*/  SEL R0, RZ, 0x1, P0 ;  /* 0x00000001ff007807 */ /* 0x000fe20000000000 */
[----:B------:R-:W-:Y:S01]  /*50b0*/  UIADD3 UR20, UPT, UPT, UR13, UR18, URZ ;  /* 0x000000120d147290 */ /* 0x000fe2000fffe0ff */
[----:B------:R-:W-:Y:S01]  /*50c0*/  SEL R14, R14, RZ, P0 ;  /* 0x000000ff0e0e7207 */ /* 0x000fe20000000000 */
[----:B------:R-:W-:Y:S01]  /*50d0*/  UIADD3 UR16, UPT, UPT, UR14, UR16, URZ ;  /* 0x000000100e107290 */ /* 0x000fe2000fffe0ff */
[----:B------:R-:W-:Y:S01]  /*50e0*/  IMAD.U32 R9, RZ, RZ, UR4 ;  /* 0x00000004ff097e24 */ /* 0x000fe2000f8e00ff */
[----:B------:R-:W-:Y:S02]  /*50f0*/  @!P1 R2UR UR4, R8 ;  /* 0x00000000080492ca */ /* 0x000fe400000e0000 */
[----:B------:R-:W-:Y:S02]  /*5100*/  LOP3.LUT R13, R13, R0, RZ, 0x3c, !PT ;  /* 0x000000000d0d7212 */ /* 0x000fe400078e3cff */
[----:B------:R-:W-:Y:S11]  /*5110*/  @!P1 R2UR UR5, R9 ;  /* 0x00000000090592ca */ /* 0x000ff600000e0000 */
[----:B------:R-:W-:Y:S02]  /*5120*/  @!UPT UIADD3 URZ, UPT, UPT, URZ, URZ, URZ ;  /* 0x000000fffffff290 */ /* 0x000fe4000fffe0ff */
[----:B------:R2:W-:Y:S01]  /*5130*/  @!UP0 UTMALDG.3D [UR8], [UR4], desc[UR6] ;  /* 0x00000608040085b4 */ /* 0x0005e20008011000 */
[----:B------:R2:W-:Y:S01]  /*5140*/  @!P1 SYNCS.ARRIVE.TRANS64.RED.A0TR RZ, [UR21+0x58], R7 ;  /* 0x00005807ffff99a7 */ /* 0x0005e20008300415 */
[----:B------:R-:W-:Y:S01]  /*5150*/  SYNCS.ARRIVE.TRANS64.RED.A1T0 RZ, [UR37], RZ ;  /* 0x000000ffffff79a7 */ /* 0x000fe20008100425 */
[----:B------:R-:W-:Y:S05]  /*5160*/  BRA.U UP1, `(.L_x_85) ;  /* 0xfffffff101707547 */ /* 0x000fea000b83ffff */
[----:B------:R-:W-:-:S04]  /*5170*/  SHF.L.U32 R3, R15, 0x1f, RZ ;  /* 0x0000001f0f037819 */ /* 0x000fc800000006ff */
[----:B------:R-:W3:Y:S02]  /*5180*/  SYNCS.PHASECHK.TRANS64.TRYWAIT P0, [UR21+0x60], R3 ;  /* 0x00006003ff0075a7 */ /* 0x000ee40008001115 */
[----:B---3--:R-:W-:Y:S05]  /*5190*/  @!P0 BRA `(.L_x_86) ;  /* 0x0000004c00d88947 */ /* 0x008fea0003800000 */
.L_x_176:
[----:B------:R-:W4:Y:S02]  /*51a0*/  SYNCS.PHASECHK.TRANS64.TRYWAIT P0, [UR21+0x68], R3 ;  /* 0x00006803ff0075a7 */ /* 0x000f240008001115 */
[----:B----4-:R-:W-:Y:S05]  /*51b0*/  @!P0 BRA `(.L_x_87) ;  /* 0x0000004c00e88947 */ /* 0x010fea0003800000 */
.L_x_178:
[----:B------:R-:W4:Y:S02]  /*51c0*/  SYNCS.PHASECHK.TRANS64.TRYWAIT P0, [UR21+0x70], R3 ;  /* 0x00007003ff0075a7 */ /* 0x000f240008001115 */
[----:B----4-:R-:W-:Y:S05]  /*51d0*/  @!P0 BRA `(.L_x_88) ;  /* 0x0000004c00f88947 */ /* 0x010fea0003800000 */
.L_x_180:
[----:B---3--:R-:W-:-:S07]  /*51e0*/  MOV R0, UR21 ;  /* 0x0000001500007c02 */ /* 0x008fce0008000f00 */
.L_x_89:
[----:B---3--:R-:W-:-:S04]  /*51f0*/  SHF.L.U32 R3, R15, 0x1f, RZ ;  /* 0x0000001f0f037819 */ /* 0x008fc800000006ff */
[----:B------:R3:W4:Y:S03]  /*5200*/  SYNCS.PHASECHK.TRANS64.TRYWAIT P0, [R0+URZ+0x78], R3 ;  /* 0x00007803000075a7 */ /* 0x00072600080011ff */
[----:B----4-:R-:W-:Y:S05]  /*5210*/  @!P0 NANOSLEEP.SYNCS 0x989680 ;  /* 0x009896800000895d */ /* 0x010fea0003900000 */
[----:B------:R-:W4:Y:S02]  /*5220*/  @!P0 SYNCS.PHASECHK.TRANS64 P0, [R0+URZ+0x78], R3 ;  /* 0x00007803000085a7 */ /* 0x000f2400080010ff */
[----:B-12-4-:R-:W-:Y:S05]  /*5230*/  @P0 EXIT ;  /* 0x000000000000094d */ /* 0x016fea0003800000 */
[----:B------:R-:W-:Y:S05]  /*5240*/  BRA `(.L_x_89) ;  /* 0xfffffffc00e87947 */ /* 0x000fea000383ffff */
.L_x_74:
[----:B------:R-:W-:-:S06]  /*5250*/  UISETP.GE.AND UP0, UPT, UR17, 0x4, UPT ;  /* 0x000000041100788c */ /* 0x000fcc000bf06270 */
[----:B------:R-:W-:-:S13]  /*5260*/  PLOP3.LUT P0, PT, PT, PT, UP0, 0x80, 0x8 ;  /* 0x000000000008781c */ /* 0x000fda0003f0f008 */
[----:B-1----:R-:W-:Y:S05]  /*5270*/  @!P0 EXIT ;  /* 0x000000000000894d */ /* 0x002fea0003800000 */
[----:B------:R-:W1:Y:S08]  /*5280*/  S2UR UR4, SR_CgaCtaId ;  /* 0x00000000000479c3 */ /* 0x000e700000008800 */
[----:B------:R-:W-:Y:S01]  /*5290*/  BAR.SYNC.DEFER_BLOCKING 0x6, 0xa0 ;  /* 0x0182800000007b1d */ /* 0x000fe20000010000 */
[C---:B------:R-:W-:Y:S01]  /*52a0*/  IMAD.SHL.U32 R5, R94.reuse, 0x40, RZ ;  /* 0x000000405e057824 */ /* 0x040fe200078e00ff */
[----:B------:R-:W-:Y:S01]  /*52b0*/  SHF.R.U32.HI R3, RZ, 0x1, R94 ;  /* 0x00000001ff037819 */ /* 0x000fe2000001165e */
[C---:B------:R-:W-:Y:S01]  /*52c0*/  IMAD.U32 R37, R94.reuse, 0x10000, RZ ;  /* 0x000100005e257824 */ /* 0x040fe200078e00ff */
[C---:B------:R-:W-:Y:S01]  /*52d0*/  R2P PR, R94.reuse, 0x6 ;  /* 0x000000065e007804 */ /* 0x040fe20000000000 */
[----:B------:R-:W-:Y:S01]  /*52e0*/  IMAD.SHL.U32 R80, R94, 0x20, RZ ;  /* 0x000000205e507824 */ /* 0x000fe200078e00ff */
[----:B------:R-:W-:-:S02]  /*52f0*/  UMOV UR44, 0x400 ;  /* 0x00000400002c7882 */ /* 0x000fc40000000000 */
[----:B------:R-:W2:Y:S01]  /*5300*/  LDC.64 R78, c[0x0][0x8b0] ;  /* 0x00022c00ff4e7b82 */ /* 0x000ea20000000a00 */
[C---:B------:R-:W-:Y:S01]  /*5310*/  LOP3.LUT R2, R5.reuse, 0x1c0, RZ, 0xc0, !PT ;  /* 0x000001c005027812 */ /* 0x040fe200078ec0ff */
[----:B------:R-:W-:Y:S01]  /*5320*/  IMAD.MOV.U32 R92, RZ, RZ, 0x20 ;  /* 0x00000020ff5c7424 */ /* 0x000fe200078e00ff */
[----:B------:R-:W-:Y:S01]  /*5330*/  LOP3.LUT R5, R5, 0x200, RZ, 0xc0, !PT ;  /* 0x0000020005057812 */ /* 0x000fe200078ec0ff */
[----:B------:R-:W-:Y:S01]  /*5340*/  IMAD.MOV.U32 R91, RZ, RZ, 0x1 ;  /* 0x00000001ff5b7424 */ /* 0x000fe200078e00ff */
[----:B------:R-:W-:Y:S01]  /*5350*/  LOP3.LUT R3, R2, 0x8, R3, 0xf8, !PT ;  /* 0x0000000802037812 */ /* 0x000fe200078ef803 */
[----:B------:R-:W-:Y:S01]  /*5360*/  IMAD.SHL.U32 R2, R94, 0x8, RZ ;  /* 0x000000085e027824 */ /* 0x000fe200078e00ff */
[----:B------:R-:W-:Y:S01]  /*5370*/  LOP3.LUT R37, R37, 0x600000, RZ, 0xc0, !PT ;  /* 0x0060000025257812 */ /* 0x000fe200078ec0ff */
[----:B------:R-:W3:Y:S01]  /*5380*/  LDC.64 R76, c[0x0][0x8a8] ;  /* 0x00022a00ff4c7b82 */ /* 0x000ee20000000a00 */
[----:B------:R-:W-:Y:S01]  /*5390*/  LOP3.LUT R80, R5, 0xc00, R80, 0xf8, !PT ;  /* 0x00000c0005507812 */ /* 0x000fe200078ef850 */
[----:B------:R-:W-:Y:S01]  /*53a0*/  IMAD.MOV.U32 R36, RZ, RZ, RZ ;  /* 0x000000ffff247224 */ /* 0x000fe200078e00ff */
[----:B------:R-:W-:Y:S01]  /*53b0*/  LOP3.LUT R3, R3, 0x38, R2, 0x78, !PT ;  /* 0x0000003803037812 */ /* 0x000fe200078e7802 */
[----:B------:R-:W-:Y:S01]  /*53c0*/  IMAD.MOV.U32 R90, RZ, RZ, RZ ;  /* 0x000000ffff5a7224 */ /* 0x000fe200078e00ff */
[----:B------:R-:W-:-:S02]  /*53d0*/  SEL R93, R92, 0xffffffe0, !P2 ;  /* 0xffffffe05c5d7807 */ /* 0x000fc40005000000 */
[----:B------:R-:W-:Y:S02]  /*53e0*/  CS2R R88, SRZ ;  /* 0x0000000000587805 */ /* 0x000fe4000001ff00 */
[----:B------:R-:W-:Y:S01]  /*53f0*/  LOP3.LUT R80, R80, R3, RZ, 0xfc, !PT ;  /* 0x0000000350507212 */ /* 0x000fe200078efcff */
[----:B-1----:R-:W-:Y:S01]  /*5400*/  ULEA UR44, UR4, UR44, 0x18 ;  /* 0x0000002c042c7291 */ /* 0x002fe2000f8ec0ff */
[----:B------:R-:W-:Y:S01]  /*5410*/  LOP3.LUT R94, R94, 0x60, RZ, 0xc0, !PT ;  /* 0x000000605e5e7812 */ /* 0x000fe200078ec0ff */
[----:B------:R-:W1:Y:S01]  /*5420*/  LDCU UR59, c[0x0][0x370] ;  /* 0x00006e00ff3b77ac */ /* 0x000e620008000800 */
[----:B------:R-:W-:Y:S01]  /*5430*/  SEL R92, R92, 0xffffffe0, !P1 ;  /* 0xffffffe05c5c7807 */ /* 0x000fe20004800000 */
[----:B------:R-:W-:Y:S01]  /*5440*/  UIADD3 UR4, UPT, UPT, UR44, 0x400, URZ ;  /* 0x000004002c047890 */ /* 0x000fe2000fffe0ff */
[----:B------:R-:W4:Y:S04]  /*5450*/  LDCU UR43, c[0x0][0xb0c] ;  /* 0x00016180ff2b77ac */ /* 0x000f280008000800 */
[----:B------:R-:W1:Y:S01]  /*5460*/  LDS R0, [UR44+0x140] ;  /* 0x0001402cff007984 */ /* 0x000e620008000800 */
[----:B------:R-:W-:Y:S01]  /*5470*/  IMAD.U32 R86, RZ, RZ, UR4 ;  /* 0x00000004ff567e24 */ /* 0x000fe2000f8e00ff */
[----:B------:R-:W1:Y:S01]  /*5480*/  LDCU UR39, c[0x0][0xb30] ;  /* 0x00016600ff2777ac */ /* 0x000e620008000800 */
[----:B------:R-:W1:Y:S01]  /*5490*/  LDCU.64 UR56, c[0x0][0x888] ;  /* 0x00011100ff3877ac */ /* 0x000e620008000a00 */
[----:B------:R-:W1:Y:S01]  /*54a0*/  LDCU.64 UR40, c[0x0][0xb28] ;  /* 0x00016500ff2877ac */ /* 0x000e620008000a00 */
[----:B------:R-:W1:Y:S01]  /*54b0*/  LDCU.64 UR62, c[0x0][0x890] ;  /* 0x00011200ff3e77ac */ /* 0x000e620008000a00 */
[----:B------:R-:W1:Y:S01]  /*54c0*/  LDCU.128 UR52, c[0x0][0xb10] ;  /* 0x00016200ff3477ac */ /* 0x000e620008000c00 */
[----:B------:R-:W1:Y:S01]  /*54d0*/  LDCU UR58, c[0x0][0x374] ;  /* 0x00006e80ff3a77ac */ /* 0x000e620008000800 */
[----:B------:R-:W-:Y:S01]  /*54e0*/  UMOV UR47, URZ ;  /* 0x000000ff002f7c82 */ /* 0x000fe20008000000 */
[----:B------:R-:W-:Y:S01]  /*54f0*/  UMOV UR46, URZ ;  /* 0x000000ff002e7c82 */ /* 0x000fe20008000000 */
[----:B-1234-:R-:W-:-:S07]  /*5500*/  IMAD.IADD R37, R0, 0x1, R37 ;  /* 0x0000000100257824 */ /* 0x01efce00078e0225 */
.L_x_133:
[C---:B------:R-:W-:Y:S02]  /*5510*/  LEA R3, R88.reuse, UR44, 0x3 ;  /* 0x0000002c58037c11 */ /* 0x040fe4000f8e18ff */
[----:B------:R-:W-:Y:S02]  /*5520*/  SHF.L.U32 R0, R89, 0x1f, RZ ;  /* 0x0000001f59007819 */ /* 0x000fe400000006ff */
[----:B------:R-:W-:Y:S02]  /*5530*/  LEA R5, R88, UR44, 0x4 ;  /* 0x0000002c58057c11 */ /* 0x000fe4000f8e20ff */
[----:B-1----:R-:W1:Y:S02]  /*5540*/  SYNCS.PHASECHK.TRANS64.TRYWAIT P0, [R3+URZ+0x90], R0 ;  /* 0x00009000030075a7 */ /* 0x002e6400080011ff */
[----:B-1----:R-:W-:Y:S05]  /*5550*/  @!P0 BRA `(.L_x_90) ;  /* 0x0000004c00308947 */ /* 0x002fea0003800000 */
.L_x_181:
[----:B------:R-:W2:Y:S01]  /*5560*/  LDS.128 R4, [R5+0x120] ;  /* 0x0001200005047984 */ /* 0x000ea20000000c00 */
        /* <DEDUP_REMOVED lines=10> */
[----:B------:R-:W-:Y:S01]  /*5610*/  PLOP3.LUT P0, PT, PT, PT, UP1, 0x80, 0x8 ;  /* 0x000000000008781c */ /* 0x000fe20003f0f018 */
[----:B------:R-:W-:Y:S11]  /*5620*/  UP2UR UR61, UPR, URZ, 0x2 ;  /* 0x00000002ff3d7883 */ /* 0x000ff60008000000 */
[----:B------:R-:W-:Y:S01]  /*5630*/  @!UPT UIADD3 URZ, UPT, UPT, URZ, URZ, URZ ;  /* 0x000000fffffff290 */ /* 0x000fe2000fffe0ff */
[----:B-1----:R-:W-:Y:S02]  /*5640*/  @P0 SHF.R.U32.HI R0, RZ, 0x10, R5 ;  /* 0x00000010ff000819 */ /* 0x002fe40000011605 */
        /* <DEDUP_REMOVED lines=12> */
[----:B------:R-:W2:Y:S01]  /*5710*/  LDCU UR12, c[0x0][0xb20] ;  /* 0x00016400ff0c77ac */ /* 0x000ea20008000800 */
[----:B------:R-:W-:Y:S02]  /*5720*/  UIMAD.WIDE.U32 UR4, UR58, UR55, URZ ;  /* 0x000000373a0472a5 */ /* 0x000fe4000f8e00ff */
[----:B------:R-:W-:Y:S02]  /*5730*/  UIMAD.WIDE.U32 UR6, UR59, UR52, URZ ;  /* 0x000000343b0672a5 */ /* 0x000fe4000f8e00ff */
[----:B------:R-:W-:Y:S02]  /*5740*/  UISETP.NE.AND UP0, UPT, UR54, 0x1, UPT ;  /* 0x000000013600788c */ /* 0x000fe4000bf05270 */
[----:B------:R-:W-:Y:S02]  /*5750*/  UIMAD.WIDE.U32 UR8, UR37, UR55, URZ ;  /* 0x00000037250872a5 */ /* 0x000fe4000f8e00ff */
[----:B------:R-:W-:Y:S02]  /*5760*/  UIMAD.WIDE.U32 UR10, UR38, UR52, URZ ;  /* 0x00000034260a72a5 */ /* 0x000fe4000f8e00ff */
[----:B------:R-:W-:Y:S02]  /*5770*/  UISETP.NE.AND UP1, UPT, UR43, 0x1, UPT ;  /* 0x000000012b00788c */ /* 0x000fe4000bf25270 */
[----:B------:R-:W-:Y:S01]  /*5780*/  UISETP.NE.AND UP2, UPT, UR42, 0x1, UPT ;  /* 0x000000012a00788c */ /* 0x000fe2000bf45270 */
[----:B------:R-:W-:Y:S02]  /*5790*/  UMOV UR4, UR5 ;  /* 0x0000000500047c82 */ /* 0x000fe40008000000 */
[----:B--2---:R-:W-:Y:S03]  /*57a0*/  USHF.R.U32.HI UR5, URZ, UR12, UR4 ;  /* 0x0000000cff057299 */ /* 0x004fe60008011604 */
[----:B------:R-:W-:Y:S02]  /*57b0*/  UMOV UR4, UR7 ;  /* 0x0000000700047c82 */ /* 0x000fe40008000000 */
[----:B------:R-:W-:Y:S02]  /*57c0*/  USHF.R.U32.HI UR7, URZ, UR53, UR4 ;  /* 0x00000035ff077299 */ /* 0x000fe40008011604 */
[----:B------:R-:W-:Y:S02]  /*57d0*/  USEL UR4, UR58, UR5, !UP0 ;  /* 0x000000053a047287 */ /* 0x000fe4000c000000 */
[----:B------:R-:W-:Y:S01]  /*57e0*/  USEL UR7, UR59, UR7, !UP1 ;  /* 0x000000073b077287 */ /* 0x000fe2000c800000 */
[----:B------:R-:W-:Y:S01]  /*57f0*/  UMOV UR5, UR9 ;  /* 0x0000000900057c82 */ /* 0x000fe20008000000 */
[----:B------:R-:W-:Y:S02]  /*5800*/  UIMAD.WIDE.U32 UR8, UR4, UR40, URZ ;  /* 0x00000028040872a5 */ /* 0x000fe4000f8e00ff */
[----:B------:R-:W-:Y:S03]  /*5810*/  USHF.R.U32.HI UR6, URZ, UR12, UR5 ;  /* 0x0000000cff067299 */ /* 0x000fe60008011605 */
[----:B------:R-:W-:Y:S01]  /*5820*/  UMOV UR5, UR11 ;  /* 0x0000000b00057c82 */ /* 0x000fe20008000000 */
[----:B------:R-:W-:Y:S02]  /*5830*/  UIMAD.WIDE.U32 UR10, UR7, UR40, URZ ;  /* 0x00000028070a72a5 */ /* 0x000fe4000f8e00ff */
[----:B------:R-:W-:Y:S02]  /*5840*/  USHF.R.U32.HI UR12, URZ, UR53, UR5 ;  /* 0x00000035ff0c7299 */ /* 0x000fe40008011605 */
[----:B------:R-:W-:Y:S01]  /*5850*/  USEL UR6, UR37, UR6, !UP0 ;  /* 0x0000000625067287 */ /* 0x000fe2000c000000 */
[----:B------:R-:W-:Y:S02]  /*5860*/  UMOV UR5, UR9 ;  /* 0x0000000900057c82 */ /* 0x000fe40008000000 */
[----:B------:R-:W-:Y:S01]  /*5870*/  UMOV UR10, UR11 ;  /* 0x0000000b000a7c82 */ /* 0x000fe20008000000 */
[----:B------:R-:W-:Y:S02]  /*5880*/  @UP2 USHF.R.U32.HI UR4, URZ, UR41, UR5 ;  /* 0x00000029ff042299 */ /* 0x000fe40008011605 */
[----:B------:R-:W-:Y:S02]  /*5890*/  @UP2 USHF.R.U32.HI UR7, URZ, UR41, UR10 ;  /* 0x00000029ff072299 */ /* 0x000fe4000801160a */
[----:B------:R-:W-:Y:S02]  /*58a0*/  UIMAD UR4, UR42, UR4, URZ ;  /* 0x000000042a0472a4 */ /* 0x000fe4000f8e02ff */
        /* <DEDUP_REMOVED lines=8> */
[----:B------:R-:W-:Y:S02]  /*5930*/  USEL UR11, UR6, UR4, !UP2 ;  /* 0x00000004060b7287 */ /* 0x000fe4000d000000 */
[----:B------:R-:W-:Y:S02]  /*5940*/  UIADD3 UR8, UPT, UPT, -UR5, URZ, URZ ;  /* 0x000000ff05087290 */ /* 0x000fe4000fffe1ff */
[----:B------:R-:W-:Y:S01]  /*5950*/  UIADD3 UR10, UPT, UPT, -UR11, URZ, URZ ;  /* 0x000000ff0b0a7290 */ /* 0x000fe2000fffe1ff */
[----:B------:R-:W-:Y:S01]  /*5960*/  @!UP0 UMOV UR4, UR9 ;  /* 0x0000000900048c82 */ /* 0x000fe20008000000 */
[----:B------:R-:W-:Y:S02]  /*5970*/  UIADD3 UR9, UPT, UPT, -UR6, URZ, URZ ;  /* 0x000000ff06097290 */ /* 0x000fe4000fffe1ff */
[----:B------:R-:W-:Y:S02]  /*5980*/  @!UP0 USHF.R.U32.HI UR4, URZ, UR41, UR4 ;  /* 0x00000029ff048299 */ /* 0x000fe40008011604 */
[----:B------:R-:W-:Y:S02]  /*5990*/  UIMAD UR10, UR42, UR10, UR6 ;  /* 0x0000000a2a0a72a4 */ /* 0x000fe4000f8e0206 */
[----:B------:R-:W-:Y:S04]  /*59a0*/  @!UP0 USEL UR4, UR5, UR4, !UP2 ;  /* 0x0000000405048287 */ /* 0x000fe8000d000000 */
[----:B------:R-:W-:Y:S02]  /*59b0*/  @!UP0 UIMAD UR10, UR7, UR10, UR4 ;  /* 0x0000000a070a82a4 */ /* 0x000fe4000f8e0204 */
[----:B------:R-:W-:Y:S02]  /*59c0*/  @!UP0 UIADD3 UR11, UPT, UPT, UR11, -UR4, URZ ;  /* 0x800000040b0b8290 */ /* 0x000fe4000fffe0ff */
[----:B------:R-:W-:Y:S02]  /*59d0*/  UIMAD UR7, UR43, UR8, UR38 ;  /* 0x000000082b0772a4 */ /* 0x000fe4000f8e0226 */
[----:B------:R-:W-:Y:S02]  /*59e0*/  @!UP0 UIMAD UR6, UR11, UR42, UR5 ;  /* 0x0000002a0b0682a4 */ /* 0x000fe4000f8e0205 */
[----:B------:R-:W-:Y:S01]  /*59f0*/  UIMAD UR4, UR54, UR9, UR37 ;  /* 0x00000009360472a4 */ /* 0x000fe2000f8e0225 */
[----:B------:R-:W-:Y:S02]  /*5a00*/  @!UP0 UMOV UR5, UR10 ;  /* 0x0000000a00058c82 */ /* 0x000fe40008000000 */
[----:B------:R-:W-:Y:S02]  /*5a10*/  UIMAD UR38, UR5, UR43, UR7 ;  /* 0x0000002b052672a4 */ /* 0x000fe4000f8e0207 */
[----:B------:R-:W-:Y:S11]  /*5a20*/  UIMAD UR37, UR6, UR54, UR4 ;  /* 0x00000036062572a4 */ /* 0x000ff6000f8e0204 */
[----:B------:R-:W-:Y:S01]  /*5a30*/  @!UPT UIADD3 URZ, UPT, UPT, URZ, URZ, URZ ;  /* 0x000000fffffff290 */ /* 0x000fe2000fffe0ff */
.L_x_91:
[----:B------:R-:W-:Y:S01]  /*5a40*/  UISETP.NE.AND UP0, UPT, UR39, 0x1, UPT ;  /* 0x000000012700788c */ /* 0x000fe2000bf05270 */
[----:B------:R-:W-:Y:S01]  /*5a50*/  LOP3.LUT P0, RZ, R86, 0x3f0, RZ, 0xc0, !PT ;  /* 0x000003f056ff7812 */ /* 0x000fe2000780c0ff */
[----:B------:R-:W-:Y:S01]  /*5a60*/  USHF.L.U32 UR50, UR16, 0x6, URZ ;  /* 0x0000000610327899 */ /* 0x000fe200080006ff */
[----:B------:R-:W-:Y:S01]  /*5a70*/  BSSY.RECONVERGENT B6, `(.L_x_92) ;  /* 0x0000034000067945 */ /* 0x000fe20003800200 */
[----:B------:R-:W-:Y:S01]  /*5a80*/  USHF.L.U32 UR49, UR20, 0x8, URZ ;  /* 0x0000000814317899 */ /* 0x000fe200080006ff */
[----:B------:R-:W-:Y:S06]  /*5a90*/  IADD3 R88, PT, PT, R88, 0x1, RZ ;  /* 0x0000000158587810 */ /* 0x000fec0007ffe0ff */
[----:B------:R-:W2:Y:S01]  /*5aa0*/  @!UP0 LDCU.128 UR12, c[0x0][0xb10] ;  /* 0x00016200ff0c87ac */ /* 0x000ea20008000c00 */
[----:B------:R-:W3:Y:S01]  /*5ab0*/  @!UP0 LDCU UR5, c[0x0][0xb0c] ;  /* 0x00016180ff0587ac */ /* 0x000ee20008000800 */
[----:B------:R-:W4:Y:S01]  /*5ac0*/  @!UP0 LDCU UR10, c[0x0][0xb20] ;  /* 0x00016400ff0a87ac */ /* 0x000f220008000800 */
[----:B--2---:R-:W-:Y:S02]  /*5ad0*/  UIMAD.WIDE.U32 UR8, UR38, UR12, URZ ;  /* 0x0000000c260872a5 */ /* 0x004fe4000f8e00ff */
[----:B------:R-:W-:Y:S02]  /*5ae0*/  UIMAD.WIDE.U32 UR6, UR37, UR15, URZ ;  /* 0x0000000f250672a5 */ /* 0x000fe4000f8e00ff */
[----:B------:R-:W-:Y:S03]  /*5af0*/  @!UP0 UISETP.NE.AND UP1, UPT, UR14, 0x1, UPT ;  /* 0x000000010e00888c */ /* 0x000fe6000bf25270 */
[----:B------:R-:W-:Y:S01]  /*5b00*/  @!UP0 UMOV UR4, UR9 ;  /* 0x0000000900048c82 */ /* 0x000fe20008000000 */
[----:B---3--:R-:W-:Y:S02]  /*5b10*/  @!UP0 UISETP.NE.AND UP2, UPT, UR5, 0x1, UPT ;  /* 0x000000010500888c */ /* 0x008fe4000bf45270 */
[----:B------:R-:W-:Y:S01]  /*5b20*/  @!UP0 USHF.R.U32.HI UR4, URZ, UR13, UR4 ;  /* 0x0000000dff048299 */ /* 0x000fe20008011604 */
[----:B------:R-:W-:Y:S02]  /*5b30*/  @!UP0 UMOV UR6, UR7 ;  /* 0x0000000700068c82 */ /* 0x000fe40008000000 */
[----:B----4-:R-:W-:Y:S02]  /*5b40*/  @!UP0 USHF.R.U32.HI UR6, URZ, UR10, UR6 ;  /* 0x0000000aff068299 */ /* 0x010fe40008011606 */
[----:B------:R-:W-:Y:S02]  /*5b50*/  @!UP0 USEL UR7, UR38, UR4, !UP2 ;  /* 0x0000000426078287 */ /* 0x000fe4000d000000 */
[----:B------:R-:W-:Y:S04]  /*5b60*/  @!UP0 USEL UR6, UR37, UR6, !UP1 ;  /* 0x0000000625068287 */ /* 0x000fe8000c800000 */
[----:B------:R-:W-:Y:S02]  /*5b70*/  @!UP0 UIADD3 UR4, UPT, UPT, -UR7, UR6, URZ ;  /* 0x0000000607048290 */ /* 0x000fe4000fffe1ff */
[----:B------:R-:W-:Y:S02]  /*5b80*/  @!UP0 UIADD3 UR6, UPT, UPT, UR7, -UR6, URZ ;  /* 0x8000000607068290 */ /* 0x000fe4000fffe0ff */
[----:B------:R-:W-:Y:S02]  /*5b90*/  @!UP0 UIMAD UR38, UR4, UR5, UR38 ;  /* 0x00000005042682a4 */ /* 0x000fe4000f8e0226 */
[----:B------:R-:W-:Y:S01]  /*5ba0*/  @!UP0 UIMAD UR37, UR6, UR14, UR37 ;  /* 0x0000000e062582a4 */ /* 0x000fe2000f8e0225 */
[----:B------:R-:W-:Y:S11]  /*5bb0*/  @!P0 BRA `(.L_x_93) ;  /* 0x00000000007c8947 */ /* 0x000ff60003800000 */
[----:B------:R-:W2:Y:S01]  /*5bc0*/  LDCU.64 UR8, c[0x4][0x80] ;  /* 0x01001000ff0877ac */ /* 0x000ea20008000a00 */
[----:B------:R-:W-:Y:S01]  /*5bd0*/  MOV R2, 0x0 ;  /* 0x0000000000027802 */ /* 0x000fe20000000f00 */
[----:B------:R-:W-:Y:S02]  /*5be0*/  HFMA2 R12, -RZ, RZ, 0, 5.9604644775390625e-08 ;  /* 0x00000001ff0c7431 */ /* 0x000fe400000001ff */
[----:B------:R-:W-:Y:S01]  /*5bf0*/  IMAD.MOV.U32 R8, RZ, RZ, 0x70 ;  /* 0x00000070ff087424 */ /* 0x000fe200078e00ff */
[----:B------:R3:W4:Y:S01]  /*5c00*/  LDC.64 R14, c[0x4][R2] ;  /* 0x01000000020e7b82 */ /* 0x0007220000000a00 */
[----:B------:R-:W1:Y:S01]  /*5c10*/  LDCU.64 UR6, c[0x4][0x88] ;  /* 0x01001100ff0677ac */ /* 0x000e620008000a00 */
[----:B------:R-:W-:Y:S01]  /*5c20*/  IMAD.MOV.U32 R13, RZ, RZ, RZ ;  /* 0x000000ffff0d7224 */ /* 0x000fe200078e00ff */
[----:B------:R-:W1:Y:S01]  /*5c30*/  LDCU.64 UR4, c[0x4][0x8] ;  /* 0x01000100ff0477ac */ /* 0x000e620008000a00 */
[----:B--2---:R-:W-:Y:S01]  /*5c40*/  MOV R5, UR9 ;  /* 0x0000000900057c02 */ /* 0x004fe20008000f00 */
[----:B------:R-:W-:Y:S01]  /*5c50*/  IMAD.U32 R4, RZ, RZ, UR8 ;  /* 0x00000008ff047e24 */ /* 0x000fe2000f8e00ff */
[----:B-1----:R-:W-:Y:S01]  /*5c60*/  MOV R7, UR7 ;  /* 0x0000000700077c02 */ /* 0x002fe20008000f00 */
[----:B------:R-:W-:Y:S01]  /*5c70*/  IMAD.U32 R6, RZ, RZ, UR6 ;  /* 0x00000006ff067e24 */ /* 0x000fe2000f8e00ff */
[----:B------:R-:W-:Y:S01]  /*5c80*/  MOV R11, UR5 ;  /* 0x00000005000b7c02 */ /* 0x000fe20008000f00 */
[----:B------:R-:W-:Y:S02]  /*5c90*/  IMAD.U32 R10, RZ, RZ, UR4 ;  /* 0x00000004ff0a7e24 */ /* 0x000fe4000f8e00ff */
[----:B------:R-:W-:Y:S07]  /*5ca0*/  LEPC R20, `(.L_x_94) ;  /* 0x000000001014794e */ /* 0x000fee0000000000 */
[----:B---345:R-:W-:Y:S05]  /*5cb0*/  CALL.ABS.NOINC R14 ;  /* 0x000000000e007343 */ /* 0x038fea0003c00000 */
.L_x_94:
[----:B------:R-:W1:Y:S01]  /*5cc0*/  LDCU.64 UR8, c[0x4][0x80] ;  /* 0x01001000ff0877ac */ /* 0x000e620008000a00 */
[----:B------:R-:W2:Y:S01]  /*5cd0*/  LDC.64 R2, c[0x4][R2] ;  /* 0x0100000002027b82 */ /* 0x000ea20000000a00 */
[----:B------:R-:W-:Y:S02]  /*5ce0*/  HFMA2 R12, -RZ, RZ, 0, 5.9604644775390625e-08 ;  /* 0x00000001ff0c7431 */ /* 0x000fe400000001ff */
[----:B------:R-:W-:Y:S02]  /*5cf0*/  IMAD.MOV.U32 R8, RZ, RZ, 0x70 ;  /* 0x00000070ff087424 */ /* 0x000fe400078e00ff */
[----:B------:R-:W-:Y:S01]  /*5d00*/  IMAD.MOV.U32 R13, RZ, RZ, RZ ;  /* 0x000000ffff0d7224 */ /* 0x000fe200078e00ff */
[----:B------:R-:W3:Y:S01]  /*5d10*/  LDCU.64 UR6, c[0x4][0x88] ;  /* 0x01001100ff0677ac */ /* 0x000ee20008000a00 */
[----:B------:R-:W4:Y:S01]  /*5d20*/  LDCU.64 UR4, c[0x4][0x8] ;  /* 0x01000100ff0477ac */ /* 0x000f220008000a00 */
[----:B-1----:R-:W-:Y:S02]  /*5d30*/  MOV R4, UR8 ;  /* 0x0000000800047c02 */ /* 0x002fe40008000f00 */
[----:B------:R-:W-:Y:S02]  /*5d40*/  MOV R5, UR9 ;  /* 0x0000000900057c02 */ /* 0x000fe40008000f00 */
[----:B---3--:R-:W-:Y:S01]  /*5d50*/  MOV R7, UR7 ;  /* 0x0000000700077c02 */ /* 0x008fe20008000f00 */
[----:B------:R-:W-:Y:S01]  /*5d60*/  IMAD.U32 R6, RZ, RZ, UR6 ;  /* 0x00000006ff067e24 */ /* 0x000fe2000f8e00ff */
[----:B----4-:R-:W-:Y:S01]  /*5d70*/  MOV R11, UR5 ;  /* 0x00000005000b7c02 */ /* 0x010fe20008000f00 */
[----:B------:R-:W-:Y:S02]  /*5d80*/  IMAD.U32 R10, RZ, RZ, UR4 ;  /* 0x00000004ff0a7e24 */ /* 0x000fe4000f8e00ff */
[----:B------:R-:W-:Y:S07]  /*5d90*/  LEPC R20, `(.L_x_93) ;  /* 0x000000001014794e */ /* 0x000fee0000000000 */
[----:B--2---:R-:W-:Y:S05]  /*5da0*/  CALL.ABS.NOINC R2 ;  /* 0x0000000002007343 */ /* 0x004fea0003c00000 */
.L_x_93:
[----:B------:R-:W-:Y:S05]  /*5db0*/  BSYNC.RECONVERGENT B6 ;  /* 0x0000000000067941 */ /* 0x000fea0003800200 */
.L_x_92:
[----:B------:R-:W-:Y:S01]  /*5dc0*/  R2UR UR4, R85 ;  /* 0x00000000550472ca */ /* 0x000fe200000e0000 */
[----:B------:R-:W-:Y:S01]  /*5dd0*/  UISETP.NE.U32.AND UP0, UPT, UR62, URZ, UPT ;  /* 0x000000ff3e00728c */ /* 0x000fe2000bf05070 */
[----:B------:R-:W-:Y:S02]  /*5de0*/  ISETP.NE.U32.AND P4, PT, R78, RZ, PT ;  /* 0x000000ff4e00720c */ /* 0x000fe40003f85070 */
[----:B------:R-:W-:Y:S01]  /*5df0*/  ISETP.NE.U32.AND P2, PT, RZ, UR56, PT ;  /* 0x00000038ff007c0c */ /* 0x000fe2000bf45070 */
[----:B------:R-:W-:Y:S01]  /*5e00*/  UISETP.NE.AND.EX UP1, UPT, UR63, URZ, UPT, UP0 ;  /* 0x000000ff3f00728c */ /* 0x000fe2000bf25300 */
[----:B------:R-:W-:Y:S01]  /*5e10*/  ISETP.NE.AND.EX P4, PT, R79, RZ, PT, P4 ;  /* 0x000000ff4f00720c */ /* 0x000fe20003f85340 */
[----:B------:R-:W-:Y:S01]  /*5e20*/  UPLOP3.LUT UP0, UPT, UPT, UPT, UPT, 0x40, 0x4 ;  /* 0x000000000004789c */ /* 0x000fe20003f0e870 */
[----:B------:R-:W-:Y:S05]  /*5e30*/  ISETP.NE.AND.EX P2, PT, RZ, UR57, PT, P2 ;  /* 0x00000039ff007c0c */ /* 0x000fea000bf45320 */
[----:B------:R-:W-:Y:S06]  /*5e40*/  UISETP.NE.AND UP2, UPT, UR4, URZ, UPT ;  /* 0x000000ff0400728c */ /* 0x000fec000bf45270 */
[----:B------:R-:W-:Y:S05]  /*5e50*/  PLOP3.LUT P1, PT, PT, PT, UP2, 0x80, 0x8 ;  /* 0x000000000008781c */ /* 0x000fea0003f2f028 */
[----:B------:R-:W-:Y:S06]  /*5e60*/  @UP2 UPLOP3.LUT UP0, UPT, UPT, UPT, UP1, 0x80, 0x8 ;  /* 0x000000000008289c */ /* 0x000fec0003f0f010 */
[----:B------:R-:W-:Y:S01]  /*5e70*/  PLOP3.LUT P0, PT, PT, PT, UP0, 0x80, 0x8 ;  /* 0x000000000008781c */ /* 0x000fe20003f0f008 */
[----:B------:R-:W-:Y:S01]  /*5e80*/  @!UPT UIADD3 URZ, UPT, UPT, URZ, URZ, URZ ;  /* 0x000000fffffff290 */ /* 0x000fe2000fffe0ff */
[----:B------:R-:W-:Y:S11]  /*5e90*/  BRA.U !UP1, `(.L_x_95) ;  /* 0x00000001093c7547 */ /* 0x000ff6000b800000 */
[----:B------:R-:W-:Y:S01]  /*5ea0*/  UISETP.NE.U32.AND UP0, UPT, UR56, URZ, UPT ;  /* 0x000000ff3800728c */ /* 0x000fe2000bf05070 */
[----:B-1----:R-:W-:Y:S01]  /*5eb0*/  HFMA2 R0, -RZ, RZ, 0, 5.9604644775390625e-08 ;  /* 0x00000001ff007431 */ /* 0x002fe200000001ff */
[----:B------:R-:W1:Y:S01]  /*5ec0*/  LDCU.64 UR8, c[0x0][0x358] ;  /* 0x00006b00ff0877ac */ /* 0x000e620008000a00 */
[----:B------:R-:W-:Y:S01]  /*5ed0*/  IMAD.MOV.U32 R81, RZ, RZ, 0x1 ;  /* 0x00000001ff517424 */ /* 0x000fe200078e00ff */
[----:B------:R-:W-:Y:S06]  /*5ee0*/  UISETP.NE.AND.EX UP0, UPT, UR57, URZ, UPT, UP0 ;  /* 0x000000ff3900728c */ /* 0x000fec000bf05300 */
[----:B------:R-:W-:Y:S05]  /*5ef0*/  PLOP3.LUT P3, PT, PT, PT, UP0, 0x80, 0x8 ;  /* 0x000000000008781c */ /* 0x000fea0003f6f008 */
[----:B------:R-:W2:Y:S01]  /*5f00*/  @UP0 LDCU.64 UR4, c[0x0][0x888] ;  /* 0x00011100ff0407ac */ /* 0x000ea20008000a00 */
[----:B------:R-:W-:Y:S07]  /*5f10*/  @UP0 UIMAD UR6, UR36, UR62, URZ ;  /* 0x0000003e240602a4 */ /* 0x000fee000f8e02ff */
[----:B------:R-:W-:Y:S01]  /*5f20*/  @!P3 PRMT R81, R0, 0x7610, R81 ;  /* 0x000076100051b816 */ /* 0x000fe20000000051 */
[----:B--2---:R-:W-:Y:S06]  /*5f30*/  @UP0 UIMAD.WIDE UR4, UR6, 0x4, UR4 ;  /* 0x00000004060408a5 */ /* 0x004fec000f8e0204 */
[----:B------:R-:W-:Y:S01]  /*5f40*/  IMAD.U32 R2, RZ, RZ, UR4 ;  /* 0x00000004ff027e24 */ /* 0x000fe2000f8e00ff */
[----:B------:R-:W-:Y:S04]  /*5f50*/  MOV R3, UR5 ;  /* 0x0000000500037c02 */ /* 0x000fe80008000f00 */
[----:B------:R-:W2:Y:S01]  /*5f60*/  @!UP0 LDCU UR4, c[0x0][0x880] ;  /* 0x00011000ff0487ac */ /* 0x000ea20008000800 */
[----:B-1---5:R3:W5:Y:S02]  /*5f70*/  @P3 LDG.E R41, desc[UR8][R2.64] ;  /* 0x0000000802293981 */ /* 0x022764000c1e1900 */
[----:B--23--:R-:W-:Y:S02]  /*5f80*/  @!P3 IMAD.U32 R41, RZ, RZ, UR4 ;  /* 0x00000004ff29be24 */ /* 0x00cfe4000f8e00ff */
.L_x_95:
[----:B------:R-:W-:Y:S05]  /*5f90*/  @!P4 BRA `(.L_x_96) ;  /* 0x000000000024c947 */ /* 0x000fea0003800000 */
[----:B------:R-:W-:Y:S01]  /*5fa0*/  ISETP.NE.U32.AND P3, PT, R76, RZ, PT ;  /* 0x000000ff4c00720c */ /* 0x000fe20003f65070 */
[----:B------:R-:W2:Y:S03]  /*5fb0*/  LDCU.64 UR4, c[0x0][0x358] ;  /* 0x00006b00ff0477ac */ /* 0x000ea60008000a00 */
[----:B------:R-:W-:Y:S11]  /*5fc0*/  ISETP.NE.AND.EX P3, PT, R77, RZ, PT, P3 ;  /* 0x000000ff4d00720c */ /* 0x000ff60003f65330 */
[----:B------:R-:W-:Y:S02]  /*5fd0*/  @!UPT UIADD3 URZ, UPT, UPT, URZ, URZ, URZ ;  /* 0x000000fffffff290 */ /* 0x000fe4000fffe0ff */
[----:B------:R-:W3:Y:S01]  /*5fe0*/  @P3 LDC.64 R2, c[0x0][0x8a8] ;  /* 0x00022a00ff023b82 */ /* 0x000ee20000000a00 */
[----:B-1----:R-:W-:Y:S04]  /*5ff0*/  @P3 IMAD R0, R78, UR36, RZ ;  /* 0x000000244e003c24 */ /* 0x002fe8000f8e02ff */
[----:B---3--:R-:W-:Y:S05]  /*6000*/  @P3 IMAD.WIDE R2, R0, 0x4, R2 ;  /* 0x0000000400023825 */ /* 0x008fea00078e0202 */
[----:B--2--5:R2:W5:Y:S02]  /*6010*/  @P3 LDG.E R38, desc[UR4][R2.64] ;  /* 0x0000000402263981 */ /* 0x024564000c1e1900 */
[----:B--2---:R-:W3:Y:S02]  /*6020*/  @!P3 LDC R38, c[0x0][0x8a0] ;  /* 0x00022800ff26bb82 */ /* 0x004ee40000000800 */
.L_x_96:
[----:B-----5:R-:W-:Y:S01]  /*6030*/  FSETP.NEU.AND P3, PT, R41, RZ, PT ;  /* 0x000000ff2900720b */ /* 0x020fe20003f6d000 */
[----:B------:R-:W-:Y:S01]  /*6040*/  IMAD.SHL.U32 R47, R80, 0x2, RZ ;  /* 0x00000002502f7824 */ /* 0x000fe200078e00ff */
[----:B------:R-:W-:Y:S01]  /*6050*/  SEL R5, RZ, 0xffffffff, P2 ;  /* 0xffffffffff057807 */ /* 0x000fe20001000000 */
[----:B------:R-:W-:Y:S01]  /*6060*/  BSSY B1, `(.L_x_97) ;  /* 0x0000044000017945 */ /* 0x000fe20003800000 */
[----:B------:R-:W-:Y:S01]  /*6070*/  @P1 LOP3.LUT P2, RZ, R81, 0xff, RZ, 0xc0, !PT ;  /* 0x000000ff51ff1812 */ /* 0x000fe2000784c0ff */
[----:B------:R-:W-:Y:S01]  /*6080*/  VIADD R97, R47, UR44 ;  /* 0x0000002c2f617c36 */ /* 0x000fe20008000000 */
[----:B------:R-:W-:Y:S01]  /*6090*/  @P1 SEL R2, RZ, 0xffffffff, P3 ;  /* 0xffffffffff021807 */ /* 0x000fe20001800000 */
[----:B------:R-:W-:Y:S01]  /*60a0*/  IMAD.MOV.U32 R60, RZ, RZ, 0x1 ;  /* 0x00000001ff3c7424 */ /* 0x000fe200078e00ff */
[----:B------:R-:W-:Y:S01]  /*60b0*/  LOP3.LUT R91, R91, 0x1, RZ, 0x3c, !PT ;  /* 0x000000015b5b7812 */ /* 0x000fe200078e3cff */
[----:B------:R-:W-:Y:S01]  /*60c0*/  IMAD.MOV.U32 R46, RZ, RZ, RZ ;  /* 0x000000ffff2e7224 */ /* 0x000fe200078e00ff */
[----:B------:R-:W-:Y:S02]  /*60d0*/  @P0 SEL R2, R5, R2, !P2 ;  /* 0x0000000205020207 */ /* 0x000fe40005000000 */
[----:B------:R-:W-:Y:S02]  /*60e0*/  CS2R R74, SRZ ;  /* 0x00000000004a7805 */ /* 0x000fe4000001ff00 */
[----:B------:R-:W-:Y:S02]  /*60f0*/  LEA R98, R36, UR44, 0x3 ;  /* 0x0000002c24627c11 */ /* 0x000fe4000f8e18ff */
[----:B------:R-:W-:Y:S02]  /*6100*/  CS2R R72, SRZ ;  /* 0x0000000000487805 */ /* 0x000fe4000001ff00 */
[----:B------:R-:W-:Y:S02]  /*6110*/  @P1 LOP3.LUT R2, R2, 0x1, RZ, 0xc0, !PT ;  /* 0x0000000102021812 */ /* 0x000fe400078ec0ff */
[----:B------:R-:W-:Y:S02]  /*6120*/  CS2R R66, SRZ ;  /* 0x0000000000427805 */ /* 0x000fe4000001ff00 */
[----:B------:R-:W-:Y:S02]  /*6130*/  SHF.L.U32 R3, R90, 0x1f, RZ ;  /* 0x0000001f5a037819 */ /* 0x000fe400000006ff */
[----:B------:R-:W-:Y:S02]  /*6140*/  CS2R R64, SRZ ;  /* 0x0000000000407805 */ /* 0x000fe4000001ff00 */
[----:B------:R-:W-:Y:S02]  /*6150*/  ISETP.NE.U32.OR P6, PT, R2, 0x1, !P1 ;  /* 0x000000010200780c */ /* 0x000fe40004fc5470 */
[----:B------:R-:W-:Y:S02]  /*6160*/  CS2R R58, SRZ ;  /* 0x00000000003a7805 */ /* 0x000fe4000001ff00 */
[----:B------:R-:W-:Y:S02]  /*6170*/  PLOP3.LUT P2, PT, PT, PT, UP1, 0x80, 0x8 ;  /* 0x000000000008781c */ /* 0x000fe40003f4f018 */
[----:B------:R-:W-:Y:S02]  /*6180*/  CS2R R56, SRZ ;  /* 0x0000000000387805 */ /* 0x000fe4000001ff00 */
[----:B------:R-:W-:Y:S02]  /*6190*/  LEA.HI R39, R36, R36, RZ, 0x1 ;  /* 0x0000002424277211 */ /* 0x000fe400078f08ff */
[----:B------:R-:W-:Y:S02]  /*61a0*/  CS2R R50, SRZ ;  /* 0x0000000000327805 */ /* 0x000fe4000001ff00 */
[----:B------:R-:W-:Y:S02]  /*61b0*/  LOP3.LUT P4, R87, R81, 0xff, RZ, 0xc0, !PT ;  /* 0x000000ff51577812 */ /* 0x000fe4000788c0ff */
[----:B------:R-:W-:Y:S02]  /*61c0*/  CS2R R48, SRZ ;  /* 0x0000000000307805 */ /* 0x000fe4000001ff00 */
[----:B------:R-:W-:Y:S01]  /*61d0*/  SEL R2, RZ, 0xffffffff, P3 ;  /* 0xffffffffff027807 */ /* 0x000fe20001800000 */
[C---:B-1----:R-:W-:Y:S01]  /*61e0*/  IMAD.SHL.U32 R0, R39.reuse, 0x80, RZ ;  /* 0x0000008027007824 */ /* 0x042fe200078e00ff */
[----:B------:R-:W-:Y:S01]  /*61f0*/  LOP3.LUT R39, R39, 0xffe, RZ, 0xc0, !PT ;  /* 0x00000ffe27277812 */ /* 0x000fe200078ec0ff */
[----:B------:R-:W-:Y:S01]  /*6200*/  VIADD R99, R97, 0x400 ;  /* 0x0000040061637836 */ /* 0x000fe20000000000 */
[----:B------:R-:W-:Y:S01]  /*6210*/  P2R R95, PR, RZ, 0x40 ;  /* 0x00000040ff5f7803 */ /* 0x000fe20000000000 */
[----:B------:R-:W-:Y:S01]  /*6220*/  IMAD.IADD R96, R92, 0x1, R97 ;  /* 0x000000015c607824 */ /* 0x000fe200078e0261 */
[----:B------:R-:W-:Y:S01]  /*6230*/  @P6 SHF.L.U32 R4, R91, 0x1f, RZ ;  /* 0x0000001f5b046819 */ /* 0x000fe200000006ff */
[----:B------:R-:W-:Y:S01]  /*6240*/  IMAD.IADD R39, R36, 0x1, -R39 ;  /* 0x0000000124277824 */ /* 0x000fe200078e0a27 */
[----:B------:R-:W-:Y:S02]  /*6250*/  @P2 SEL R2, R5, R2, !P4 ;  /* 0x0000000205022207 */ /* 0x000fe40006000000 */
[----:B------:R-:W1:Y:S01]  /*6260*/  @P6 SYNCS.PHASECHK.TRANS64.TRYWAIT P1, [UR44+0x40], R4 ;  /* 0x00004004ff0065a7 */ /* 0x000e62000802112c */
[----:B------:R-:W-:Y:S02]  /*6270*/  LOP3.LUT R0, R0, 0xffffff00, RZ, 0xc0, !PT ;  /* 0xffffff0000007812 */ /* 0x000fe400078ec0ff */
[----:B------:R-:W-:Y:S03]  /*6280*/  LOP3.LUT R2, R2, 0x1, RZ, 0xc0, !PT ;  /* 0x0000000102027812 */ /* 0x000fe600078ec0ff */
[----:B------:R-:W-:Y:S01]  /*6290*/  IMAD.IADD R0, R37, 0x1, R0 ;  /* 0x0000000125007824 */ /* 0x000fe200078e0200 */
[----:B------:R-:W-:Y:S03]  /*62a0*/  ISETP.NE.U32.AND P5, PT, R2, 0x1, PT ;  /* 0x000000010200780c */ /* 0x000fe60003fa5070 */
[----:B------:R-:W-:Y:S01]  /*62b0*/  IMAD R39, R39, 0x100000, R0 ;  /* 0x0010000027277824 */ /* 0x000fe200078e0200 */
[----:B------:R-:W-:Y:S01]  /*62c0*/  P2R R61, PR, RZ, 0x20 ;  /* 0x00000020ff3d7803 */ /* 0x000fe20000000000 */
[----:B------:R2:W4:Y:S01]  /*62d0*/  SYNCS.PHASECHK.TRANS64.TRYWAIT P0, [R98+URZ+0xb0], R3 ;  /* 0x0000b003620075a7 */ /* 0x00052200080011ff */
[----:B-1----:R-:W-:Y:S01]  /*62e0*/  @P6 SEL R60, RZ, 0x1, !P1 ;  /* 0x00000001ff3c6807 */ /* 0x002fe20004800000 */
[----:B--2---:R-:W-:Y:S06]  /*62f0*/  @!P6 BRA `(.L_x_98) ;  /* 0x000000000068e947 */ /* 0x004fec0003800000 */
[C---:B------:R-:W-:Y:S01]  /*6300*/  @P5 IMAD R5, R93.reuse, 0x2, R99 ;  /* 0x000000025d055824 */ /* 0x040fe200078e0263 */
[----:B------:R-:W-:Y:S01]  /*6310*/  ISETP.NE.AND P1, PT, R60, RZ, PT ;  /* 0x000000ff3c00720c */ /* 0x000fe20003f25270 */
[----:B------:R-:W-:Y:S01]  /*6320*/  @P5 IMAD R2, R93, 0x2, R97 ;  /* 0x000000025d025824 */ /* 0x000fe200078e0261 */
[----:B------:R-:W-:Y:S01]  /*6330*/  BSSY B0, `(.L_x_99) ;  /* 0x000000e000007945 */ /* 0x000fe20003800000 */
[----:B------:R-:W-:Y:S01]  /*6340*/  IMAD.MOV.U32 R74, RZ, RZ, RZ ;  /* 0x000000ffff4a7224 */ /* 0x000fe200078e00ff */
[----:B------:R-:W-:Y:S01]  /*6350*/  CS2R R66, SRZ ;  /* 0x0000000000427805 */ /* 0x000fe2000001ff00 */
[----:B------:R-:W-:Y:S01]  /*6360*/  @P5 IMAD.IADD R4, R92, 0x1, R5 ;  /* 0x000000015c045824 */ /* 0x000fe200078e0205 */
[----:B------:R-:W-:Y:S02]  /*6370*/  CS2R R64, SRZ ;  /* 0x0000000000407805 */ /* 0x000fe4000001ff00 */
[----:B------:R-:W-:Y:S02]  /*6380*/  CS2R R72, SRZ ;  /* 0x0000000000487805 */ /* 0x000fe4000001ff00 */
[----:B------:R-:W-:Y:S02]  /*6390*/  CS2R R50, SRZ ;  /* 0x0000000000327805 */ /* 0x000fe4000001ff00 */
[----:B------:R-:W-:Y:S02]  /*63a0*/  CS2R R48, SRZ ;  /* 0x0000000000307805 */ /* 0x000fe4000001ff00 */
[----:B------:R-:W-:Y:S02]  /*63b0*/  CS2R R58, SRZ ;  /* 0x00000000003a7805 */ /* 0x000fe4000001ff00 */
[----:B------:R-:W-:Y:S01]  /*63c0*/  CS2R R56, SRZ ;  /* 0x0000000000387805 */ /* 0x000fe2000001ff00 */
[----:B------:R-:W-:Y:S06]  /*63d0*/  @P1 BRA `(.L_x_100) ;  /* 0x00000000000c1947 */ /* 0x000fec0003800000 */
[----:B------:R-:W-:Y:S04]  /*63e0*/  SHF.L.U32 R5, R91, 0x1f, RZ ;  /* 0x0000001f5b057819 */ /* 0x000fe800000006ff */
[----:B------:R-:W1:Y:S02]  /*63f0*/  SYNCS.PHASECHK.TRANS64.TRYWAIT P1, [UR44+0x40], R5 ;  /* 0x00004005ff0075a7 */ /* 0x000e64000802112c */
[----:B-1----:R-:W-:Y:S05]  /*6400*/  @!P1 BRA `(.L_x_101) ;  /* 0x0000003c00989947 */ /* 0x002fea0003800000 */
.L_x_100:
[----:B------:R-:W-:Y:S05]  /*6410*/  BSYNC B0 ;  /* 0x0000000000007941 */ /* 0x000fea0003800000 */
.L_x_99:
[----:B------:R-:W-:Y:S01]  /*6420*/  ISETP.NE.AND P1, PT, R61, RZ, PT ;  /* 0x000000ff3d00720c */ /* 0x000fe20003f25270 */
[----:B------:R-:W-:Y:S11]  /*6430*/  HFMA2 R46, -RZ, RZ, 0, 5.9604644775390625e-08 ;  /* 0x00000001ff2e7431 */ /* 0x000ff600000001ff */
[----:B------:R-:W-:Y:S01]  /*6440*/  @!UPT UIADD3 URZ, UPT, UPT, URZ, URZ, URZ ;  /* 0x000000fffffff290 */ /* 0x000fe2000fffe0ff */
[----:B------:R-:W-:Y:S05]  /*6450*/  @P1 WARPSYNC.ALL ;  /* 0x0000000000001948 */ /* 0x000fea0003800000 */
[----:B------:R2:W1:Y:S04]  /*6460*/  @P1 LDSM.16.M88.4 R64, [R2+0x400] ;  /* 0x000400000240183b */ /* 0x0004680000000200 */
[----:B------:R2:W1:Y:S04]  /*6470*/  @P1 LDSM.16.M88.4 R72, [R4] ;  /* 0x000000000448183b */ /* 0x0004680000000200 */
[----:B------:R2:W1:Y:S04]  /*6480*/  @P1 LDSM.16.M88.4 R48, [R47+UR44+0x400] ;  /* 0x0004002c2f30183b */ /* 0x0004680008000200 */
[----:B------:R2:W1:Y:S02]  /*6490*/  @P1 LDSM.16.M88.4 R56, [R96+0x400] ;  /* 0x000400006038183b */ /* 0x0004640000000200 */
.L_x_98:
[----:B------:R-:W-:Y:S05]  /*64a0*/  BSYNC B1 ;  /* 0x0000000000017941 */ /* 0x000fea0003800000 */
.L_x_97:
[----:B-1----:R-:W-:Y:S04]  /*64b0*/  SHF.R.U32.HI R5, RZ, 0x15, R39 ;  /* 0x00000015ff057819 */ /* 0x002fe80000011627 */
[----:B------:R-:W-:Y:S01]  /*64c0*/  LOP3.LUT P1, RZ, R5, 0x3, R82, 0x48, !PT ;  /* 0x0000000305ff7812 */ /* 0x000fe20007824852 */
[----:B------:R-:W-:Y:S01]  /*64d0*/  @!UPT UIADD3 URZ, UPT, UPT, URZ, URZ, URZ ;  /* 0x000000fffffff290 */ /* 0x000fe2000fffe0ff */
[----:B----4-:R-:W-:Y:S11]  /*64e0*/  @P0 BRA `(.L_x_102) ;  /* 0x0000000000080947 */ /* 0x010ff60003800000 */
[----:B------:R-:W1:Y:S02]  /*64f0*/  SYNCS.PHASECHK.TRANS64.TRYWAIT P0, [R98+URZ+0xb0], R3 ;  /* 0x0000b003620075a7 */ /* 0x000e6400080011ff */
[----:B-1----:R-:W-:Y:S05]  /*6500*/  @!P0 BRA `(.L_x_103) ;  /* 0x0000003c00708947 */ /* 0x002fea0003800000 */
.L_x_102:
[----:B------:R-:W-:Y:S05]  /*6510*/  @!P1 BRA `(.L_x_104) ;  /* 0x0000000000409947 */ /* 0x000fea0003800000 */
[----:B------:R-:W4:Y:S01]  /*6520*/  LDCU.64 UR8, c[0x4][0x70] ;  /* 0x01000e00ff0877ac */ /* 0x000f220008000a00 */
[----:B-1----:R-:W-:Y:S01]  /*6530*/  MOV R3, 0x0 ;  /* 0x0000000000037802 */ /* 0x002fe20000000f00 */
[----:B------:R-:W-:Y:S02]  /*6540*/  HFMA2 R12, -RZ, RZ, 0, 5.9604644775390625e-08 ;  /* 0x00000001ff0c7431 */ /* 0x000fe400000001ff */
[----:B------:R-:W-:Y:S02]  /*6550*/  IMAD.MOV.U32 R8, RZ, RZ, 0x192 ;  /* 0x00000192ff087424 */ /* 0x000fe400078e00ff */
[----:B------:R-:W-:Y:S01]  /*6560*/  IMAD.MOV.U32 R13, RZ, RZ, RZ ;  /* 0x000000ffff0d7224 */ /* 0x000fe200078e00ff */
[----:B------:R-:W1:Y:S01]  /*6570*/  LDCU.64 UR6, c[0x4][0x78] ;  /* 0x01000f00ff0677ac */ /* 0x000e620008000a00 */
[----:B--2---:R-:W2:Y:S01]  /*6580*/  LDC.64 R2, c[0x4][R3] ;  /* 0x0100000003027b82 */ /* 0x004ea20000000a00 */
[----:B------:R-:W5:Y:S01]  /*6590*/  LDCU.64 UR4, c[0x4][0x10] ;  /* 0x01000200ff0477ac */ /* 0x000f620008000a00 */
[----:B----4-:R-:W-:Y:S01]  /*65a0*/  MOV R5, UR9 ;  /* 0x0000000900057c02 */ /* 0x010fe20008000f00 */
[----:B------:R-:W-:Y:S01]  /*65b0*/  IMAD.U32 R4, RZ, RZ, UR8 ;  /* 0x00000008ff047e24 */ /* 0x000fe2000f8e00ff */
[----:B-1----:R-:W-:Y:S01]  /*65c0*/  MOV R7, UR7 ;  /* 0x0000000700077c02 */ /* 0x002fe20008000f00 */
[----:B------:R-:W-:Y:S01]  /*65d0*/  IMAD.U32 R6, RZ, RZ, UR6 ;  /* 0x00000006ff067e24 */ /* 0x000fe2000f8e00ff */
[----:B-----5:R-:W-:Y:S01]  /*65e0*/  MOV R11, UR5 ;  /* 0x00000005000b7c02 */ /* 0x020fe20008000f00 */
[----:B------:R-:W-:Y:S02]  /*65f0*/  IMAD.U32 R10, RZ, RZ, UR4 ;  /* 0x00000004ff0a7e24 */ /* 0x000fe4000f8e00ff */
[----:B------:R-:W-:Y:S07]  /*6600*/  LEPC R20, `(.L_x_104) ;  /* 0x000000001014794e */ /* 0x000fee0000000000 */
[----:B--23--:R-:W-:Y:S05]  /*6610*/  CALL.ABS.NOINC R2 ;  /* 0x0000000002007343 */ /* 0x00cfea0003c00000 */
.L_x_104:
[----:B------:R-:W-:Y:S05]  /*6620*/  WARPSYNC.ALL ;  /* 0x0000000000007948 */ /* 0x000fea0003800000 */
[----:B------:R-:W-:Y:S01]  /*6630*/  R2UR UR4, R39 ;  /* 0x00000000270472ca */ /* 0x000fe200000e0000 */
[--C-:B------:R-:W-:Y:S01]  /*6640*/  HADD2.F32 R40, -RZ, R48.reuse.H0_H0 ;  /* 0x20000030ff287230 */ /* 0x100fe20000004100 */
[----:B------:R-:W-:Y:S01]  /*6650*/  SHF.L.U32 R62, R93, 0x1, RZ ;  /* 0x000000015d3e7819 */ /* 0x000fe200000006ff */
[----:B------:R-:W-:Y:S01]  /*6660*/  HADD2.F32 R43, -RZ, R48.H1_H1 ;  /* 0x30000030ff2b7230 */ /* 0x000fe20000004100 */
[----:B------:R-:W-:Y:S01]  /*6670*/  ISETP.NE.AND P0, PT, R94, RZ, PT ;  /* 0x000000ff5e00720c */ /* 0x000fe20003f05270 */
[----:B------:R-:W-:Y:S01]  /*6680*/  HADD2.F32 R42, -RZ, R49.H0_H0 ;  /* 0x20000031ff2a7230 */ /* 0x000fe20000004100 */
[----:B------:R-:W-:Y:S01]  /*6690*/  IADD3 R99, PT, PT, R99, R62, RZ ;  /* 0x0000003e63637210 */ /* 0x000fe20007ffe0ff */
[----:B------:R-:W-:Y:S01]  /*66a0*/  HADD2.F32 R45, -RZ, R51.H0_H0 ;  /* 0x20000033ff2d7230 */ /* 0x000fe20000004100 */
[----:B------:R-:W-:Y:S02]  /*66b0*/  BSSY.RECONVERGENT B0, `(.L_x_105) ;  /* 0x0000085000007945 */ /* 0x000fe40003800200 */
[----:B------:R-:W-:Y:S03]  /*66c0*/  IADD3 R100, PT, PT, R92, R99, RZ ;  /* 0x000000635c647210 */ /* 0x000fe60007ffe0ff */
[----:B--2---:R-:W3:Y:S02]  /*66d0*/  LDTM.16dp256bit.x8 R4, tmem[UR4] ;  /* 0x00000004000479ee */ /* 0x004ee400081a0000 */
[C---:B---3--:R-:W-:Y:S01]  /*66e0*/  FMUL R0, R38.reuse, R4 ;  /* 0x0000000426007220 */ /* 0x048fe20000400000 */
[C---:B------:R-:W-:Y:S01]  /*66f0*/  FMUL R2, R38.reuse, R5 ;  /* 0x0000000526027220 */ /* 0x040fe20000400000 */
[C---:B-1----:R-:W-:Y:S01]  /*6700*/  FMUL R3, R38.reuse, R6 ;  /* 0x0000000626037220 */ /* 0x042fe20000400000 */
[C---:B------:R-:W-:Y:S01]  /*6710*/  FMUL R7, R38.reuse, R7 ;  /* 0x0000000726077220 */ /* 0x040fe20000400000 */
[C---:B------:R-:W-:Y:S01]  /*6720*/  FFMA R0, R41.reuse, R40, R0 ;  /* 0x0000002829007223 */ /* 0x040fe20000000000 */
[----:B------:R-:W-:Y:S02]  /*6730*/  HADD2.F32 R40, -RZ, R49.H1_H1 ;  /* 0x30000031ff287230 */ /* 0x000fe40000004100 */
[C---:B------:R-:W-:Y:S01]  /*6740*/  FFMA R2, R41.reuse, R43, R2 ;  /* 0x0000002b29027223 */ /* 0x040fe20000000002 */
[C---:B------:R-:W-:Y:S01]  /*6750*/  FFMA R3, R41.reuse, R42, R3 ;  /* 0x0000002a29037223 */ /* 0x040fe20000000003 */
[--C-:B------:R-:W-:Y:S02]  /*6760*/  HADD2.F32 R43, -RZ, R50.reuse.H0_H0 ;  /* 0x20000032ff2b7230 */ /* 0x100fe40000004100 */
[----:B------:R-:W-:Y:S01]  /*6770*/  FMUL R4, R38, R8 ;  /* 0x0000000826047220 */ /* 0x000fe20000400000 */
[----:B------:R-:W-:Y:S01]  /*6780*/  HADD2.F32 R42, -RZ, R50.H1_H1 ;  /* 0x30000032ff2a7230 */ /* 0x000fe20000004100 */
[----:B------:R-:W-:Y:S01]  /*6790*/  F2FP.F16.F32.PACK_AB R52, R2, R0 ;  /* 0x000000000234723e */ /* 0x000fe200000000ff */
[C---:B------:R-:W-:Y:S01]  /*67a0*/  FFMA R7, R41.reuse, R40, R7 ;  /* 0x0000002829077223 */ /* 0x040fe20000000007 */
[----:B------:R-:W-:Y:S01]  /*67b0*/  FFMA R4, R41, R43, R4 ;  /* 0x0000002b29047223 */ /* 0x000fe20000000004 */
[C---:B------:R-:W-:Y:S01]  /*67c0*/  FMUL R5, R38.reuse, R9 ;  /* 0x0000000926057220 */ /* 0x040fe20000400000 */
[C---:B------:R-:W-:Y:S01]  /*67d0*/  FMUL R6, R38.reuse, R10 ;  /* 0x0000000a26067220 */ /* 0x040fe20000400000 */
[----:B------:R-:W-:Y:S01]  /*67e0*/  HADD2.F32 R40, -RZ, R51.H1_H1 ;  /* 0x30000033ff287230 */ /* 0x000fe20000004100 */
[----:B------:R-:W-:Y:S01]  /*67f0*/  F2FP.F16.F32.PACK_AB R53, R7, R3 ;  /* 0x000000030735723e */ /* 0x000fe200000000ff */
[C---:B------:R-:W-:Y:S01]  /*6800*/  FFMA R5, R41.reuse, R42, R5 ;  /* 0x0000002a29057223 */ /* 0x040fe20000000005 */
[----:B------:R-:W-:Y:S01]  /*6810*/  FFMA R6, R41, R45, R6 ;  /* 0x0000002d29067223 */ /* 0x000fe20000000006 */
[C---:B------:R-:W-:Y:S01]  /*6820*/  FMUL R11, R38.reuse, R11 ;  /* 0x0000000b260b7220 */ /* 0x040fe20000400000 */
[--C-:B------:R-:W-:Y:S02]  /*6830*/  HADD2.F32 R43, -RZ, R56.reuse.H0_H0 ;  /* 0x20000038ff2b7230 */ /* 0x100fe40000004100 */
[C---:B------:R-:W-:Y:S01]  /*6840*/  FMUL R8, R38.reuse, R12 ;  /* 0x0000000c26087220 */ /* 0x040fe20000400000 */
[----:B------:R-:W-:Y:S01]  /*6850*/  F2FP.F16.F32.PACK_AB R54, R5, R4 ;  /* 0x000000040536723e */ /* 0x000fe200000000ff */
[C---:B------:R-:W-:Y:S01]  /*6860*/  FFMA R11, R41.reuse, R40, R11 ;  /* 0x00000028290b7223 */ /* 0x040fe2000000000b */
[----:B------:R-:W-:Y:S02]  /*6870*/  HADD2.F32 R40, -RZ, R56.H1_H1 ;  /* 0x30000038ff287230 */ /* 0x000fe40000004100 */
[----:B------:R-:W-:Y:S01]  /*6880*/  FFMA R8, R41, R43, R8 ;  /* 0x0000002b29087223 */ /* 0x000fe20000000008 */
[C---:B------:R-:W-:Y:S01]  /*6890*/  FMUL R9, R38.reuse, R13 ;  /* 0x0000000d26097220 */ /* 0x040fe20000400000 */
[--C-:B------:R-:W-:Y:S01]  /*68a0*/  HADD2.F32 R45, -RZ, R57.reuse.H0_H0 ;  /* 0x20000039ff2d7230 */ /* 0x100fe20000004100 */
[----:B------:R-:W-:Y:S01]  /*68b0*/  F2FP.F16.F32.PACK_AB R55, R11, R6 ;  /* 0x000000060b37723e */ /* 0x000fe200000000ff */
[C---:B------:R-:W-:Y:S01]  /*68c0*/  FMUL R10, R38.reuse, R14 ;  /* 0x0000000e260a7220 */ /* 0x040fe20000400000 */
[----:B------:R-:W-:Y:S02]  /*68d0*/  HADD2.F32 R42, -RZ, R57.H1_H1 ;  /* 0x30000039ff2a7230 */ /* 0x000fe40000004100 */
[C---:B------:R-:W-:Y:S01]  /*68e0*/  FFMA R9, R41.reuse, R40, R9 ;  /* 0x0000002829097223 */ /* 0x040fe20000000009 */
[C---:B------:R-:W-:Y:S01]  /*68f0*/  FMUL R15, R38.reuse, R15 ;  /* 0x0000000f260f7220 */ /* 0x040fe20000400000 */
[----:B------:R1:W-:Y:S01]  /*6900*/  STSM.16.M88.4 [R97+0x400], R52 ;  /* 0x0004003461007844 */ /* 0x0003e20000000200 */
[----:B------:R-:W-:Y:S01]  /*6910*/  FFMA R10, R41, R45, R10 ;  /* 0x0000002d290a7223 */ /* 0x000fe2000000000a */
[--C-:B------:R-:W-:Y:S01]  /*6920*/  HADD2.F32 R40, -RZ, R58.reuse.H0_H0 ;  /* 0x2000003aff287230 */ /* 0x100fe20000004100 */
[----:B------:R-:W-:Y:S01]  /*6930*/  F2FP.F16.F32.PACK_AB R68, R9, R8 ;  /* 0x000000080944723e */ /* 0x000fe200000000ff */
[----:B------:R-:W-:Y:S01]  /*6940*/  FFMA R15, R41, R42, R15 ;  /* 0x0000002a290f7223 */ /* 0x000fe2000000000f */
[C---:B------:R-:W-:Y:S01]  /*6950*/  FMUL R12, R38.reuse, R16 ;  /* 0x00000010260c7220 */ /* 0x040fe20000400000 */
[----:B------:R-:W-:Y:S02]  /*6960*/  HADD2.F32 R42, -RZ, R58.H1_H1 ;  /* 0x3000003aff2a7230 */ /* 0x000fe40000004100 */
[C---:B------:R-:W-:Y:S01]  /*6970*/  FMUL R13, R38.reuse, R17 ;  /* 0x00000011260d7220 */ /* 0x040fe20000400000 */
[--C-:B------:R-:W-:Y:S01]  /*6980*/  HADD2.F32 R43, -RZ, R59.reuse.H0_H0 ;  /* 0x2000003bff2b7230 */ /* 0x100fe20000004100 */
[----:B------:R-:W-:Y:S01]  /*6990*/  F2FP.F16.F32.PACK_AB R69, R15, R10 ;  /* 0x0000000a0f45723e */ /* 0x000fe200000000ff */
[C---:B------:R-:W-:Y:S01]  /*69a0*/  FFMA R12, R41.reuse, R40, R12 ;  /* 0x00000028290c7223 */ /* 0x040fe2000000000c */
[----:B------:R-:W-:Y:S01]  /*69b0*/  FFMA R13, R41, R42, R13 ;  /* 0x0000002a290d7223 */ /* 0x000fe2000000000d */
[C---:B------:R-:W-:Y:S01]  /*69c0*/  FMUL R14, R38.reuse, R18 ;  /* 0x00000012260e7220 */ /* 0x040fe20000400000 */
[----:B------:R-:W-:Y:S02]  /*69d0*/  HADD2.F32 R40, -RZ, R59.H1_H1 ;  /* 0x3000003bff287230 */ /* 0x000fe40000004100 */
[C---:B------:R-:W-:Y:S01]  /*69e0*/  FMUL R19, R38.reuse, R19 ;  /* 0x0000001326137220 */ /* 0x040fe20000400000 */
[C---:B------:R-:W-:Y:S01]  /*69f0*/  FMUL R16, R38.reuse, R20 ;  /* 0x0000001426107220 */ /* 0x040fe20000400000 */
[----:B------:R-:W-:Y:S01]  /*6a00*/  F2FP.F16.F32.PACK_AB R70, R13, R12 ;  /* 0x0000000c0d46723e */ /* 0x000fe200000000ff */
[C---:B------:R-:W-:Y:S01]  /*6a10*/  FFMA R14, R41.reuse, R43, R14 ;  /* 0x0000002b290e7223 */ /* 0x040fe2000000000e */
[--C-:B------:R-:W-:Y:S02]  /*6a20*/  HADD2.F32 R43, -RZ, R64.reuse.H0_H0 ;  /* 0x20000040ff2b7230 */ /* 0x100fe40000004100 */
[C---:B------:R-:W-:Y:S01]  /*6a30*/  FFMA R19, R41.reuse, R40, R19 ;  /* 0x0000002829137223 */ /* 0x040fe20000000013 */
[----:B------:R-:W-:Y:S02]  /*6a40*/  HADD2.F32 R42, -RZ, R64.H1_H1 ;  /* 0x30000040ff2a7230 */ /* 0x000fe40000004100 */
[C---:B------:R-:W-:Y:S01]  /*6a50*/  FMUL R17, R38.reuse, R21 ;  /* 0x0000001526117220 */ /* 0x040fe20000400000 */
[--C-:B------:R-:W-:Y:S02]  /*6a60*/  HADD2.F32 R45, -RZ, R65.reuse.H0_H0 ;  /* 0x20000041ff2d7230 */ /* 0x100fe40000004100 */
[----:B------:R-:W-:Y:S01]  /*6a70*/  FFMA R16, R41, R43, R16 ;  /* 0x0000002b29107223 */ /* 0x000fe20000000010 */
[----:B------:R-:W-:Y:S01]  /*6a80*/  F2FP.F16.F32.PACK_AB R71, R19, R14 ;  /* 0x0000000e1347723e */ /* 0x000fe200000000ff */
[----:B------:R-:W-:Y:S01]  /*6a90*/  FFMA R17, R41, R42, R17 ;  /* 0x0000002a29117223 */ /* 0x000fe20000000011 */
[C---:B------:R-:W-:Y:S01]  /*6aa0*/  FMUL R18, R38.reuse, R22 ;  /* 0x0000001626127220 */ /* 0x040fe20000400000 */
[----:B------:R-:W-:Y:S02]  /*6ab0*/  HADD2.F32 R40, -RZ, R65.H1_H1 ;  /* 0x30000041ff287230 */ /* 0x000fe40000004100 */
[C---:B------:R-:W-:Y:S01]  /*6ac0*/  FMUL R23, R38.reuse, R23 ;  /* 0x0000001726177220 */ /* 0x040fe20000400000 */
[----:B------:R1:W-:Y:S01]  /*6ad0*/  STSM.16.M88.4 [R96+0x400], R68 ;  /* 0x0004004460007844 */ /* 0x0003e20000000200 */
[----:B------:R-:W-:Y:S01]  /*6ae0*/  F2FP.F16.F32.PACK_AB R104, R17, R16 ;  /* 0x000000101168723e */ /* 0x000fe200000000ff */
[C---:B------:R-:W-:Y:S01]  /*6af0*/  FFMA R18, R41.reuse, R45, R18 ;  /* 0x0000002d29127223 */ /* 0x040fe20000000012 */
[----:B------:R-:W-:Y:S01]  /*6b00*/  FFMA R23, R41, R40, R23 ;  /* 0x0000002829177223 */ /* 0x000fe20000000017 */
[--C-:B------:R-:W-:Y:S02]  /*6b10*/  HADD2.F32 R43, -RZ, R66.reuse.H0_H0 ;  /* 0x20000042ff2b7230 */ /* 0x100fe40000004100 */
[C---:B------:R-:W-:Y:S01]  /*6b20*/  FMUL R20, R38.reuse, R24 ;  /* 0x0000001826147220 */ /* 0x040fe20000400000 */
[----:B------:R-:W-:Y:S02]  /*6b30*/  HADD2.F32 R40, -RZ, R66.H1_H1 ;  /* 0x30000042ff287230 */ /* 0x000fe40000004100 */
[C---:B------:R-:W-:Y:S01]  /*6b40*/  FMUL R21, R38.reuse, R25 ;  /* 0x0000001926157220 */ /* 0x040fe20000400000 */
[--C-:B------:R-:W-:Y:S01]  /*6b50*/  HADD2.F32 R45, -RZ, R67.reuse.H0_H0 ;  /* 0x20000043ff2d7230 */ /* 0x100fe20000004100 */
[----:B------:R-:W-:Y:S01]  /*6b60*/  F2FP.F16.F32.PACK_AB R105, R23, R18 ;  /* 0x000000121769723e */ /* 0x000fe200000000ff */
[C---:B------:R-:W-:Y:S01]  /*6b70*/  FFMA R20, R41.reuse, R43, R20 ;  /* 0x0000002b29147223 */ /* 0x040fe20000000014 */
[C---:B------:R-:W-:Y:S01]  /*6b80*/  FFMA R21, R41.reuse, R40, R21 ;  /* 0x0000002829157223 */ /* 0x040fe20000000015 */
[C---:B------:R-:W-:Y:S01]  /*6b90*/  FMUL R22, R38.reuse, R26 ;  /* 0x0000001a26167220 */ /* 0x040fe20000400000 */
[----:B------:R-:W-:Y:S02]  /*6ba0*/  HADD2.F32 R42, -RZ, R67.H1_H1 ;  /* 0x30000043ff2a7230 */ /* 0x000fe40000004100 */
[C---:B------:R-:W-:Y:S01]  /*6bb0*/  FMUL R27, R38.reuse, R27 ;  /* 0x0000001b261b7220 */ /* 0x040fe20000400000 */
[--C-:B------:R-:W-:Y:S02]  /*6bc0*/  HADD2.F32 R40, -RZ, R72.reuse.H0_H0 ;  /* 0x20000048ff287230 */ /* 0x100fe40000004100 */
[C---:B------:R-:W-:Y:S01]  /*6bd0*/  FFMA R22, R41.reuse, R45, R22 ;  /* 0x0000002d29167223 */ /* 0x040fe20000000016 */
[C---:B------:R-:W-:Y:S01]  /*6be0*/  FMUL R24, R38.reuse, R28 ;  /* 0x0000001c26187220 */ /* 0x040fe20000400000 */
[C---:B------:R-:W-:Y:S01]  /*6bf0*/  FFMA R27, R41.reuse, R42, R27 ;  /* 0x0000002a291b7223 */ /* 0x040fe2000000001b */
[----:B------:R-:W-:Y:S02]  /*6c00*/  HADD2.F32 R42, -RZ, R72.H1_H1 ;  /* 0x30000048ff2a7230 */ /* 0x000fe40000004100 */
[C---:B------:R-:W-:Y:S01]  /*6c10*/  FMUL R25, R38.reuse, R29 ;  /* 0x0000001d26197220 */ /* 0x040fe20000400000 */
[--C-:B------:R-:W-:Y:S02]  /*6c20*/  HADD2.F32 R43, -RZ, R73.reuse.H0_H0 ;  /* 0x20000049ff2b7230 */ /* 0x100fe40000004100 */
[C---:B------:R-:W-:Y:S01]  /*6c30*/  FMUL R26, R38.reuse, R30 ;  /* 0x0000001e261a7220 */ /* 0x040fe20000400000 */
[C---:B------:R-:W-:Y:S01]  /*6c40*/  FFMA R24, R41.reuse, R40, R24 ;  /* 0x0000002829187223 */ /* 0x040fe20000000018 */
[----:B------:R-:W-:Y:S02]  /*6c50*/  HADD2.F32 R40, -RZ, R73.H1_H1 ;  /* 0x30000049ff287230 */ /* 0x000fe40000004100 */
[C---:B------:R-:W-:Y:S01]  /*6c60*/  FFMA R25, R41.reuse, R42, R25 ;  /* 0x0000002a29197223 */ /* 0x040fe20000000019 */
[C---:B------:R-:W-:Y:S01]  /*6c70*/  FMUL R31, R38.reuse, R31 ;  /* 0x0000001f261f7220 */ /* 0x040fe20000400000 */
[C---:B------:R-:W-:Y:S01]  /*6c80*/  FFMA R26, R41.reuse, R43, R26 ;  /* 0x0000002b291a7223 */ /* 0x040fe2000000001a */
[--C-:B------:R-:W-:Y:S02]  /*6c90*/  HADD2.F32 R43, -RZ, R74.reuse.H0_H0 ;  /* 0x2000004aff2b7230 */ /* 0x100fe40000004100 */
[C---:B------:R-:W-:Y:S01]  /*6ca0*/  FMUL R28, R38.reuse, R32 ;  /* 0x00000020261c7220 */ /* 0x040fe20000400000 */
[----:B------:R-:W-:Y:S02]  /*6cb0*/  HADD2.F32 R42, -RZ, R74.H1_H1 ;  /* 0x3000004aff2a7230 */ /* 0x000fe40000004100 */
[C---:B------:R-:W-:Y:S01]  /*6cc0*/  FFMA R31, R41.reuse, R40, R31 ;  /* 0x00000028291f7223 */ /* 0x040fe2000000001f */
[C---:B------:R-:W-:Y:S01]  /*6cd0*/  FMUL R29, R38.reuse, R33 ;  /* 0x00000021261d7220 */ /* 0x040fe20000400000 */
[--C-:B------:R-:W-:Y:S02]  /*6ce0*/  HADD2.F32 R45, -RZ, R75.reuse.H0_H0 ;  /* 0x2000004bff2d7230 */ /* 0x100fe40000004100 */
[C---:B------:R-:W-:Y:S01]  /*6cf0*/  FMUL R30, R38.reuse, R34 ;  /* 0x00000022261e7220 */ /* 0x040fe20000400000 */
[----:B------:R-:W-:Y:S02]  /*6d00*/  HADD2.F32 R40, -RZ, R75.H1_H1 ;  /* 0x3000004bff287230 */ /* 0x000fe40000004100 */
[----:B------:R-:W-:Y:S01]  /*6d10*/  FMUL R35, R38, R35 ;  /* 0x0000002326237220 */ /* 0x000fe20000400000 */
[C---:B------:R-:W-:Y:S01]  /*6d20*/  FFMA R28, R41.reuse, R43, R28 ;  /* 0x0000002b291c7223 */ /* 0x040fe2000000001c */
[C---:B------:R-:W-:Y:S01]  /*6d30*/  FFMA R29, R41.reuse, R42, R29 ;  /* 0x0000002a291d7223 */ /* 0x040fe2000000001d */
[C---:B------:R-:W-:Y:S01]  /*6d40*/  FFMA R30, R41.reuse, R45, R30 ;  /* 0x0000002d291e7223 */ /* 0x040fe2000000001e */
[----:B------:R-:W-:Y:S01]  /*6d50*/  FFMA R35, R41, R40, R35 ;  /* 0x0000002829237223 */ /* 0x000fe20000000023 */
[----:B------:R-:W-:Y:S02]  /*6d60*/  F2FP.F16.F32.PACK_AB R106, R21, R20 ;  /* 0x00000014156a723e */ /* 0x000fe400000000ff */
[----:B------:R-:W-:Y:S02]  /*6d70*/  F2FP.F16.F32.PACK_AB R107, R27, R22 ;  /* 0x000000161b6b723e */ /* 0x000fe400000000ff */
[----:B------:R-:W-:Y:S02]  /*6d80*/  F2FP.F16.F32.PACK_AB R108, R25, R24 ;  /* 0x00000018196c723e */ /* 0x000fe400000000ff */
[----:B------:R-:W-:Y:S01]  /*6d90*/  F2FP.F16.F32.PACK_AB R109, R31, R26 ;  /* 0x0000001a1f6d723e */ /* 0x000fe200000000ff */
[----:B------:R1:W-:Y:S01]  /*6da0*/  STSM.16.M88.4 [R99], R104 ;  /* 0x0000006863007844 */ /* 0x0003e20000000200 */
[----:B------:R-:W-:Y:S02]  /*6db0*/  F2FP.F16.F32.PACK_AB R110, R29, R28 ;  /* 0x0000001c1d6e723e */ /* 0x000fe400000000ff */
[----:B------:R-:W-:Y:S05]  /*6dc0*/  F2FP.F16.F32.PACK_AB R111, R35, R30 ;  /* 0x0000001e236f723e */ /* 0x000fea00000000ff */
[----:B------:R1:W-:Y:S01]  /*6dd0*/  STSM.16.M88.4 [R100], R108 ;  /* 0x0000006c64007844 */ /* 0x0003e20000000200 */
[----:B------:R-:W-:Y:S01]  /*6de0*/  @!PT LDS RZ, [RZ] ;  /* 0x00000000fffff984 */ /* 0x000fe20000000800 */
[----:B------:R-:W-:Y:S01]  /*6df0*/  @!PT LDS RZ, [RZ] ;  /* 0x00000000fffff984 */ /* 0x000fe20000000800 */
[----:B------:R-:W-:Y:S01]  /*6e00*/  @!PT LDS RZ, [RZ] ;  /* 0x00000000fffff984 */ /* 0x000fe20000000800 */
[----:B------:R-:W-:Y:S01]  /*6e10*/  @!PT LDS RZ, [RZ] ;  /* 0x00000000fffff984 */ /* 0x000fe20000000800 */
[----:B------:R2:W-:Y:S07]  /*6e20*/  MEMBAR.ALL.CTA ;  /* 0x0000000000007992 */ /* 0x0005ee0000008000 */
[----:B--2---:R-:W2:Y:S02]  /*6e30*/  FENCE.VIEW.ASYNC.S ;  /* 0x00000000000073c6 */ /* 0x004ea40000000000 */
[----:B--2---:R-:W-:Y:S06]  /*6e40*/  BAR.SYNC.DEFER_BLOCKING 0x1, 0x80 ;  /* 0x0042000000007b1d */ /* 0x004fec0000010000 */
[----:B------:R-:W-:Y:S05]  /*6e50*/  @P0 BRA `(.L_x_106) ;  /* 0x0000000000280947 */ /* 0x000fea0003800000 */
[----:B------:R-:W2:Y:S01]  /*6e60*/  LDCU.64 UR6, c[0x0][0x348] ;  /* 0x00006900ff0677ac */ /* 0x000ea20008000a00 */
[----:B------:R-:W-:Y:S01]  /*6e70*/  UIADD3 UR4, UPT, UPT, UR44, 0x400, URZ ;  /* 0x000004002c047890 */ /* 0x000fe2000fffe0ff */
[----:B------:R-:W-:Y:S05]  /*6e80*/  UMOV UR51, UR36 ;  /* 0x0000002400337c82 */ /* 0x000fea0008000000 */
[----:B------:R-:W-:Y:S04]  /*6e90*/  MOV R86, UR4 ;  /* 0x0000000400567c02 */ /* 0x000fe80008000f00 */
[----:B------:R-:W-:Y:S01]  /*6ea0*/  R2UR UR48, R86 ;  /* 0x00000000563072ca */ /* 0x000fe200000e0000 */
[----:B--2---:R-:W-:Y:S04]  /*6eb0*/  UIADD3 UR4, UP0, UPT, UR6, 0x680, URZ ;  /* 0x0000068006047890 */ /* 0x004fe8000ff1e0ff */
[----:B------:R-:W-:Y:S09]  /*6ec0*/  UIADD3.X UR5, UPT, UPT, URZ, UR7, URZ, UP0, !UPT ;  /* 0x00000007ff057290 */ /* 0x000ff200087fe4ff */
[----:B------:R2:W-:Y:S01]  /*6ed0*/  UTMASTG.3D [UR48], [UR4] ;  /* 0x00000030040073b5 */ /* 0x0005e20008010000 */
[----:B------:R0:W-:Y:S01]  /*6ee0*/  UTMACMDFLUSH ;  /* 0x00000000000079b7 */ /* 0x0001e20000000000 */
[----:B--2---:R-:W-:Y:S04]  /*6ef0*/  DEPBAR.LE SB0, 0x1 ;  /* 0x000080400000791a */ /* 0x004fe80000000000 */
.L_x_106:
[----:B------:R-:W-:Y:S05]  /*6f00*/  BSYNC.RECONVERGENT B0 ;  /* 0x0000000000007941 */ /* 0x000fea0003800200 */
.L_x_105:
[----:B------:R-:W-:Y:S01]  /*6f10*/  BAR.SYNC.DEFER_BLOCKING 0x1, 0x80 ;  /* 0x0042000000007b1d */ /* 0x000fe20000010000 */
[----:B------:R-:W-:Y:S01]  /*6f20*/  ISETP.NE.AND P1, PT, R95, RZ, PT ;  /* 0x000000ff5f00720c */ /* 0x000fe20003f25270 */
[----:B------:R-:W-:Y:S01]  /*6f30*/  UISETP.NE.AND UP0, UPT, UR47, URZ, UPT ;  /* 0x000000ff2f00728c */ /* 0x000fe2000bf05270 */
[----:B------:R-:W-:Y:S11]  /*6f40*/  LEA R3, R46, UR44, 0x3 ;  /* 0x0000002c2e037c11 */ /* 0x000ff6000f8e18ff */
[----:B------:R-:W-:Y:S01]  /*6f50*/  @P1 SHF.L.U32 R4, R91, 0x1f, RZ ;  /* 0x0000001f5b041819 */ /* 0x000fe200000006ff */
[----:B------:R-:W-:Y:S06]  /*6f60*/  BRA.U !UP0, `(.L_x_107) ;  /* 0x0000000108247547 */ /* 0x000fec000b800000 */
[----:B------:R-:W2:Y:S01]  /*6f70*/  S2R R0, SR_CgaCtaId ;  /* 0x0000000000007919 */ /* 0x000ea20000008800 */
[----:B------:R-:W-:Y:S01]  /*6f80*/  IMAD.U32 R2, RZ, RZ, UR46 ;  /* 0x0000002eff027e24 */ /* 0x000fe2000f8e00ff */
[----:B------:R-:W-:Y:S04]  /*6f90*/  UIADD3 UR4, UPT, UPT, UR46, 0x1, URZ ;  /* 0x000000012e047890 */ /* 0x000fe8000fffe0ff */
[----:B------:R-:W-:Y:S01]  /*6fa0*/  @P1 LEA R2, R2, UR44, 0x3 ;  /* 0x0000002c02021c11 */ /* 0x000fe2000f8e18ff */
[----:B------:R-:W-:Y:S04]  /*6fb0*/  UISETP.NE.AND UP0, UPT, UR4, 0x4, UPT ;  /* 0x000000040400788c */ /* 0x000fe8000bf05270 */
[----:B------:R-:W-:Y:S01]  /*6fc0*/  @P1 VIADD R5, R2, 0x60 ;  /* 0x0000006002051836 */ /* 0x000fe20000000000 */
[----:B------:R-:W-:Y:S04]  /*6fd0*/  USEL UR46, UR4, URZ, UP0 ;  /* 0x000000ff042e7287 */ /* 0x000fe80008000000 */
[----:B--2---:R-:W-:Y:S04]  /*6fe0*/  @P1 PRMT R0, R0, 0x654, R5 ;  /* 0x0000065400001816 */ /* 0x004fe80000000005 */
[----:B------:R2:W-:Y:S04]  /*6ff0*/  @P1 SYNCS.ARRIVE.TRANS64.RED.A1T0 RZ, [R0+URZ], RZ ;  /* 0x000000ff00ff19a7 */ /* 0x0005e800081004ff */
.L_x_107:
[----:B------:R-:W3:Y:S01]  /*7000*/  @P1 SYNCS.PHASECHK.TRANS64.TRYWAIT P0, [R3+URZ+0x40], R4 ;  /* 0x00004004030015a7 */ /* 0x000ee200080011ff */
[----:B------:R-:W-:Y:S01]  /*7010*/  BSSY B1, `(.L_x_108) ;  /* 0x0000017000017945 */ /* 0x000fe20003800000 */
[----:B---3--:R-:W-:Y:S03]  /*7020*/  @P1 SEL R60, RZ, 0x1, !P0 ;  /* 0x00000001ff3c1807 */ /* 0x008fe60004000000 */
[----:B------:R-:W-:Y:S05]  /*7030*/  @!P1 BRA `(.L_x_109) ;  /* 0x0000000000509947 */ /* 0x000fea0003800000 */
[----:B------:R-:W-:Y:S01]  /*7040*/  ISETP.NE.AND P1, PT, R61, RZ, PT ;  /* 0x000000ff3d00720c */ /* 0x000fe20003f25270 */
[----:B------:R-:W-:Y:S01]  /*7050*/  BSSY B0, `(.L_x_110) ;  /* 0x000000a000007945 */ /* 0x000fe20003800000 */
[----:B------:R-:W-:Y:S11]  /*7060*/  ISETP.NE.AND P0, PT, R60, RZ, PT ;  /* 0x000000ff3c00720c */ /* 0x000ff60003f05270 */
[----:B------:R-:W-:Y:S04]  /*7070*/  @P1 IMAD R4, R46, 0x2000, R47 ;  /* 0x000020002e041824 */ /* 0x000fe800078e022f */
[----:B------:R-:W-:Y:S04]  /*7080*/  @P1 VIADD R7, R4, UR44 ;  /* 0x0000002c04071c36 */ /* 0x000fe80008000000 */
[----:B------:R-:W-:Y:S01]  /*7090*/  @P1 IMAD.IADD R2, R92, 0x1, R7 ;  /* 0x000000015c021824 */ /* 0x000fe200078e0207 */
[----:B------:R-:W-:Y:S01]  /*70a0*/  @P1 IADD3 R5, PT, PT, R62, R7, RZ ;  /* 0x000000073e051210 */ /* 0x000fe20007ffe0ff */
[----:B------:R-:W-:Y:S06]  /*70b0*/  @P0 BRA `(.L_x_111) ;  /* 0x00000000000c0947 */ /* 0x000fec0003800000 */
[----:B--2---:R-:W-:Y:S04]  /*70c0*/  SHF.L.U32 R0, R91, 0x1f, RZ ;  /* 0x0000001f5b007819 */ /* 0x004fe800000006ff */
[----:B------:R-:W2:Y:S02]  /*70d0*/  SYNCS.PHASECHK.TRANS64.TRYWAIT P0, [R3+URZ+0x40], R0 ;  /* 0x00004000030075a7 */ /* 0x000ea400080011ff */
[----:B--2---:R-:W-:Y:S05]  /*70e0*/  @!P0 BRA `(.L_x_112) ;  /* 0x00000030008c8947 */ /* 0x004fea0003800000 */
.L_x_111:
[----:B------:R-:W-:Y:S05]  /*70f0*/  BSYNC B0 ;  /* 0x0000000000007941 */ /* 0x000fea0003800000 */
.L_x_110:
[----:B------:R-:W-:Y:S02]  /*7100*/  ISETP.NE.AND P0, PT, R61, RZ, PT ;  /* 0x000000ff3d00720c */ /* 0x000fe40003f05270 */
[----:B------:R-:W-:Y:S11]  /*7110*/  IADD3 R46, PT, PT, R46, 0x1, RZ ;  /* 0x000000012e2e7810 */ /* 0x000ff60007ffe0ff */
[----:B--2---:R-:W-:Y:S01]  /*7120*/  @P0 IMAD.IADD R0, R92, 0x1, R5 ;  /* 0x000000015c000824 */ /* 0x004fe200078e0205 */
[----:B------:R-:W-:Y:S05]  /*7130*/  @P0 WARPSYNC.ALL ;  /* 0x0000000000000948 */ /* 0x000fea0003800000 */
[----:B------:R3:W4:Y:S04]  /*7140*/  @P0 LDSM.16.M88.4 R48, [R4+UR44+0x400] ;  /* 0x0004002c0430083b */ /* 0x0007280008000200 */
[----:B------:R3:W2:Y:S04]  /*7150*/  @P0 LDSM.16.M88.4 R56, [R2+0x400] ;  /* 0x000400000238083b */ /* 0x0006a80000000200 */
[----:B------:R3:W1:Y:S04]  /*7160*/  @P0 LDSM.16.M88.4 R64, [R5+0x400] ;  /* 0x000400000540083b */ /* 0x0006680000000200 */
[----:B------:R3:W1:Y:S02]  /*7170*/  @P0 LDSM.16.M88.4 R72, [R0+0x400] ;  /* 0x000400000048083b */ /* 0x0006640000000200 */
.L_x_109:
[----:B------:R-:W-:Y:S05]  /*7180*/  BSYNC B1 ;  /* 0x0000000000017941 */ /* 0x000fea0003800000 */
.L_x_108:
[----:B------:R-:W-:Y:S05]  /*7190*/  VIADD R3, R39, 0x40 ;  /* 0x0000004027037836 */ /* 0x000fea0000000000 */
[----:B------:R-:W-:Y:S04]  /*71a0*/  SHF.R.U32.HI R3, RZ, 0x15, R3 ;  /* 0x00000015ff037819 */ /* 0x000fe80000011603 */
[----:B------:R-:W-:Y:S11]  /*71b0*/  LOP3.LUT P0, RZ, R3, 0x3, R82, 0x48, !PT ;  /* 0x0000000303ff7812 */ /* 0x000ff60007804852 */
[----:B------:R-:W-:Y:S02]  /*71c0*/  @!UPT UIADD3 URZ, UPT, UPT, URZ, URZ, URZ ;  /* 0x000000fffffff290 */ /* 0x000fe4000fffe0ff */
[----:B------:R-:W-:Y:S05]  /*71d0*/  @!P0 BRA `(.L_x_113) ;  /* 0x0000000000408947 */ /* 0x000fea0003800000 */
[----:B------:R-:W5:Y:S01]  /*71e0*/  LDCU.64 UR8, c[0x4][0x70] ;  /* 0x01000e00ff0877ac */ /* 0x000f620008000a00 */
[----:B------:R-:W-:Y:S01]  /*71f0*/  MOV R3, 0x0 ;  /* 0x0000000000037802 */ /* 0x000fe20000000f00 */
[----:B------:R-:W-:Y:S02]  /*7200*/  HFMA2 R12, -RZ, RZ, 0, 5.9604644775390625e-08 ;  /* 0x00000001ff0c7431 */ /* 0x000fe400000001ff */
[----:B------:R-:W-:Y:S02]  /*7210*/  IMAD.MOV.U32 R8, RZ, RZ, 0x192 ;  /* 0x00000192ff087424 */ /* 0x000fe400078e00ff */
[----:B------:R-:W-:Y:S01]  /*7220*/  IMAD.MOV.U32 R13, RZ, RZ, RZ ;  /* 0x000000ffff0d7224 */ /* 0x000fe200078e00ff */
[----:B------:R-:W2:Y:S01]  /*7230*/  LDCU.64 UR6, c[0x4][0x78] ;  /* 0x01000f00ff0677ac */ /* 0x000ea20008000a00 */
[----:B---3--:R-:W3:Y:S01]  /*7240*/  LDC.64 R2, c[0x4][R3] ;  /* 0x0100000003027b82 */ /* 0x008ee20000000a00 */
[----:B------:R-:W4:Y:S01]  /*7250*/  LDCU.64 UR4, c[0x4][0x10] ;  /* 0x01000200ff0477ac */ /* 0x000f220008000a00 */
[----:B-----5:R-:W-:Y:S01]  /*7260*/  MOV R5, UR9 ;  /* 0x0000000900057c02 */ /* 0x020fe20008000f00 */
[----:B------:R-:W-:Y:S01]  /*7270*/  IMAD.U32 R4, RZ, RZ, UR8 ;  /* 0x00000008ff047e24 */ /* 0x000fe2000f8e00ff */
[----:B--2---:R-:W-:Y:S01]  /*7280*/  MOV R7, UR7 ;  /* 0x0000000700077c02 */ /* 0x004fe20008000f00 */
[----:B------:R-:W-:Y:S01]  /*7290*/  IMAD.U32 R6, RZ, RZ, UR6 ;  /* 0x00000006ff067e24 */ /* 0x000fe2000f8e00ff */
[----:B----4-:R-:W-:Y:S01]  /*72a0*/  MOV R11, UR5 ;  /* 0x00000005000b7c02 */ /* 0x010fe20008000f00 */
[----:B------:R-:W-:Y:S02]  /*72b0*/  IMAD.U32 R10, RZ, RZ, UR4 ;  /* 0x00000004ff0a7e24 */ /* 0x000fe4000f8e00ff */
[----:B------:R-:W-:Y:S07]  /*72c0*/  LEPC R20, `(.L_x_113) ;  /* 0x000000001014794e */ /* 0x000fee0000000000 */
[----:B-1-3--:R-:W-:Y:S05]  /*72d0*/  CALL.ABS.NOINC R2 ;  /* 0x0000000002007343 */ /* 0x00afea0003c00000 */
.L_x_113:
[----:B------:R-:W-:Y:S05]  /*72e0*/  WARPSYNC.ALL ;  /* 0x0000000000007948 */ /* 0x000fea0003800000 */
[----:B------:R-:W-:Y:S01]  /*72f0*/  R2UR UR4, R39 ;  /* 0x00000000270472ca */ /* 0x000fe200000e0000 */
[--C-:B----4-:R-:W-:Y:S01]  /*7300*/  HADD2.F32 R40, -RZ, R48.reuse.H0_H0 ;  /* 0x20000030ff287230 */ /* 0x110fe20000004100 */
[----:B------:R-:W4:Y:S01]  /*7310*/  S2R R101, SR_CgaCtaId ;  /* 0x0000000000657919 */ /* 0x000f220000008800 */
[----:B------:R-:W-:Y:S01]  /*7320*/  HADD2.F32 R43, -RZ, R48.H1_H1 ;  /* 0x30000030ff2b7230 */ /* 0x000fe20000004100 */
[----:B------:R-:W-:Y:S01]  /*7330*/  ISETP.NE.AND P6, PT, R95, RZ, PT ;  /* 0x000000ff5f00720c */ /* 0x000fe20003fc5270 */
[----:B------:R-:W-:Y:S01]  /*7340*/  HADD2.F32 R42, -RZ, R49.H1_H1 ;  /* 0x30000031ff2a7230 */ /* 0x000fe20000004100 */
[----:B------:R-:W-:Y:S01]  /*7350*/  ISETP.NE.AND P0, PT, R94, RZ, PT ;  /* 0x000000ff5e00720c */ /* 0x000fe20003f05270 */
[--C-:B------:R-:W-:Y:S01]  /*7360*/  HADD2.F32 R44, -RZ, R50.reuse.H1_H1 ;  /* 0x30000032ff2c7230 */ /* 0x100fe20000004100 */
[----:B------:R-:W-:Y:S01]  /*7370*/  MOV R63, UR46 ;  /* 0x0000002e003f7c02 */ /* 0x000fe20008000f00 */
[----:B--2---:R-:W-:Y:S01]  /*7380*/  HADD2.F32 R45, -RZ, R59.H0_H0 ;  /* 0x2000003bff2d7230 */ /* 0x004fe20000004100 */
[----:B------:R-:W-:Y:S03]  /*7390*/  BSSY.RECONVERGENT B0, `(.L_x_114) ;  /* 0x0000088000007945 */ /* 0x000fe60003800200 */
[----:B---3--:R-:W2:Y:S04]  /*73a0*/  LDTM.16dp256bit.x8 R4, tmem[UR4+0x40] ;  /* 0x00004004000479ee */ /* 0x008ea800081a0000 */
[----:B------:R-:W-:Y:S02]  /*73b0*/  @P6 LEA R63, R63, UR44, 0x3 ;  /* 0x0000002c3f3f6c11 */ /* 0x000fe4000f8e18ff */
[----:B-1----:R-:W-:Y:S02]  /*73c0*/  @P6 SHF.L.U32 R108, R91, 0x1f, RZ ;  /* 0x0000001f5b6c6819 */ /* 0x002fe400000006ff */
[----:B------:R-:W-:Y:S02]  /*73d0*/  @P6 IADD3 R102, PT, PT, R63, 0x60, RZ ;  /* 0x000000603f666810 */ /* 0x000fe40007ffe0ff */
[----:B------:R-:W-:Y:S01]  /*73e0*/  LEA R63, R46, UR44, 0x3 ;  /* 0x0000002c2e3f7c11 */ /* 0x000fe2000f8e18ff */
[C---:B--2---:R-:W-:Y:S01]  /*73f0*/  FMUL R0, R38.reuse, R4 ;  /* 0x0000000426007220 */ /* 0x044fe20000400000 */
[C---:B------:R-:W-:Y:S01]  /*7400*/  FMUL R2, R38.reuse, R5 ;  /* 0x0000000526027220 */ /* 0x040fe20000400000 */
[C---:B------:R-:W-:Y:S01]  /*7410*/  FMUL R3, R38.reuse, R6 ;  /* 0x0000000626037220 */ /* 0x040fe20000400000 */
[C---:B------:R-:W-:Y:S01]  /*7420*/  FMUL R7, R38.reuse, R7 ;  /* 0x0000000726077220 */ /* 0x040fe20000400000 */
[C---:B------:R-:W-:Y:S01]  /*7430*/  FFMA R0, R41.reuse, R40, R0 ;  /* 0x0000002829007223 */ /* 0x040fe20000000000 */
[----:B------:R-:W-:Y:S02]  /*7440*/  HADD2.F32 R40, -RZ, R49.H0_H0 ;  /* 0x20000031ff287230 */ /* 0x000fe40000004100 */
[C---:B------:R-:W-:Y:S01]  /*7450*/  FFMA R2, R41.reuse, R43, R2 ;  /* 0x0000002b29027223 */ /* 0x040fe20000000002 */
[C---:B------:R-:W-:Y:S01]  /*7460*/  FMUL R4, R38.reuse, R8 ;  /* 0x0000000826047220 */ /* 0x040fe20000400000 */
[--C-:B------:R-:W-:Y:S02]  /*7470*/  HADD2.F32 R43, -RZ, R51.reuse.H0_H0 ;  /* 0x20000033ff2b7230 */ /* 0x100fe40000004100 */
[----:B------:R-:W-:Y:S01]  /*7480*/  FMUL R5, R38, R9 ;  /* 0x0000000926057220 */ /* 0x000fe20000400000 */
[C---:B------:R-:W-:Y:S01]  /*7490*/  FFMA R3, R41.reuse, R40, R3 ;  /* 0x0000002829037223 */ /* 0x040fe20000000003 */
[----:B------:R-:W-:Y:S01]  /*74a0*/  HADD2.F32 R40, -RZ, R50.H0_H0 ;  /* 0x20000032ff287230 */ /* 0x000fe20000004100 */
[----:B------:R-:W-:Y:S01]  /*74b0*/  F2FP.F16.F32.PACK_AB R52, R2, R0 ;  /* 0x000000000234723e */ /* 0x000fe200000000ff */
[C---:B------:R-:W-:Y:S01]  /*74c0*/  FFMA R7, R41.reuse, R42, R7 ;  /* 0x0000002a29077223 */ /* 0x040fe20000000007 */
[----:B------:R-:W-:Y:S02]  /*74d0*/  HADD2.F32 R42, -RZ, R51.H1_H1 ;  /* 0x30000033ff2a7230 */ /* 0x000fe40000004100 */
[C---:B------:R-:W-:Y:S01]  /*74e0*/  FMUL R6, R38.reuse, R10 ;  /* 0x0000000a26067220 */ /* 0x040fe20000400000 */
[C---:B------:R-:W-:Y:S01]  /*74f0*/  FFMA R4, R41.reuse, R40, R4 ;  /* 0x0000002829047223 */ /* 0x040fe20000000004 */
[----:B------:R-:W-:Y:S01]  /*7500*/  FFMA R5, R41, R44, R5 ;  /* 0x0000002c29057223 */ /* 0x000fe20000000005 */
[----:B------:R-:W-:Y:S01]  /*7510*/  F2FP.F16.F32.PACK_AB R53, R7, R3 ;  /* 0x000000030735723e */ /* 0x000fe200000000ff */
[----:B------:R-:W-:Y:S01]  /*7520*/  FFMA R6, R41, R43, R6 ;  /* 0x0000002b29067223 */ /* 0x000fe20000000006 */
[C---:B------:R-:W-:Y:S01]  /*7530*/  FMUL R11, R38.reuse, R11 ;  /* 0x0000000b260b7220 */ /* 0x040fe20000400000 */
[--C-:B------:R-:W-:Y:S01]  /*7540*/  HADD2.F32 R40, -RZ, R56.reuse.H0_H0 ;  /* 0x20000038ff287230 */ /* 0x100fe20000004100 */
[----:B------:R-:W-:Y:S01]  /*7550*/  F2FP.F16.F32.PACK_AB R54, R5, R4 ;  /* 0x000000040536723e */ /* 0x000fe200000000ff */
[C---:B------:R-:W-:Y:S01]  /*7560*/  FMUL R8, R38.reuse, R12 ;  /* 0x0000000c26087220 */ /* 0x040fe20000400000 */
        /* <DEDUP_REMOVED lines=13> */
[--C-:B------:R-:W-:Y:S02]  /*7640*/  HADD2.F32 R43, -RZ, R58.reuse.H0_H0 ;  /* 0x2000003aff2b7230 */ /* 0x100fe40000004100 */
[----:B------:R-:W-:Y:S01]  /*7650*/  FFMA R15, R41, R40, R15 ;  /* 0x00000028290f7223 */ /* 0x000fe2000000000f */
[C---:B------:R-:W-:Y:S01]  /*7660*/  FMUL R12, R38.reuse, R16 ;  /* 0x00000010260c7220 */ /* 0x040fe20000400000 */
[----:B------:R-:W-:Y:S02]  /*7670*/  HADD2.F32 R42, -RZ, R58.H1_H1 ;  /* 0x3000003aff2a7230 */ /* 0x000fe40000004100 */
[C---:B------:R-:W-:Y:S01]  /*7680*/  FMUL R13, R38.reuse, R17 ;  /* 0x00000011260d7220 */ /* 0x040fe20000400000 */
[C---:B------:R-:W-:Y:S01]  /*7690*/  FMUL R14, R38.reuse, R18 ;  /* 0x00000012260e7220 */ /* 0x040fe20000400000 */
[----:B------:R-:W-:Y:S01]  /*76a0*/  F2FP.F16.F32.PACK_AB R69, R15, R10 ;  /* 0x0000000a0f45723e */ /* 0x000fe200000000ff */
[C---:B------:R-:W-:Y:S01]  /*76b0*/  FFMA R12, R41.reuse, R43, R12 ;  /* 0x0000002b290c7223 */ /* 0x040fe2000000000c */
[----:B------:R-:W-:Y:S02]  /*76c0*/  HADD2.F32 R40, -RZ, R59.H1_H1 ;  /* 0x3000003bff287230 */ /* 0x000fe40000004100 */
[C---:B------:R-:W-:Y:S01]  /*76d0*/  FFMA R13, R41.reuse, R42, R13 ;  /* 0x0000002a290d7223 */ /* 0x040fe2000000000d */
[----:B------:R-:W-:Y:S01]  /*76e0*/  FFMA R14, R41, R45, R14 ;  /* 0x0000002d290e7223 */ /* 0x000fe2000000000e */
[C---:B------:R-:W-:Y:S01]  /*76f0*/  FMUL R19, R38.reuse, R19 ;  /* 0x0000001326137220 */ /* 0x040fe20000400000 */
[--C-:B------:R-:W-:Y:S02]  /*7700*/  HADD2.F32 R43, -RZ, R64.reuse.H0_H0 ;  /* 0x20000040ff2b7230 */ /* 0x100fe40000004100 */
        /* <DEDUP_REMOVED lines=13> */
[--C-:B------:R-:W-:Y:S01]  /*77e0*/  HADD2.F32 R42, -RZ, R66.reuse.H0_H0 ;  /* 0x20000042ff2a7230 */ /* 0x100fe20000004100 */
[----:B------:R2:W-:Y:S01]  /*77f0*/  STSM.16.M88.4 [R96+0x2400], R68 ;  /* 0x0024004460007844 */ /* 0x0005e20000000200 */
[----:B-1----:R-:W-:Y:S01]  /*7800*/  F2FP.F16.F32.PACK_AB R52, R17, R16 ;  /* 0x000000101134723e */ /* 0x002fe200000000ff */
[----:B------:R-:W-:Y:S01]  /*7810*/  FFMA R23, R41, R40, R23 ;  /* 0x0000002829177223 */ /* 0x000fe20000000017 */
        /* <DEDUP_REMOVED lines=19> */
[C---:B------:R-:W-:Y:S01]  /*7950*/  FFMA R25, R41.reuse, R42, R25 ;  /* 0x0000002a29197223 */ /* 0x040fe20000000019 */
[----:B------:R-:W-:Y:S02]  /*7960*/  HADD2.F32 R40, -RZ, R73.H1_H1 ;  /* 0x30000049ff287230 */ /* 0x000fe40000004100 */
[C---:B------:R-:W-:Y:S01]  /*7970*/  FFMA R26, R41.reuse, R43, R26 ;  /* 0x0000002b291a7223 */ /* 0x040fe2000000001a */
[C---:B------:R-:W-:Y:S01]  /*7980*/  FMUL R31, R38.reuse, R31 ;  /* 0x0000001f261f7220 */ /* 0x040fe20000400000 */
[--C-:B------:R-:W-:Y:S02]  /*7990*/  HADD2.F32 R43, -RZ, R74.reuse.H0_H0 ;  /* 0x2000004aff2b7230 */ /* 0x100fe40000004100 */
[C---:B------:R-:W-:Y:S01]  /*79a0*/  FMUL R28, R38.reuse, R32 ;  /* 0x00000020261c7220 */ /* 0x040fe20000400000 */
[----:B------:R-:W-:Y:S02]  /*79b0*/  HADD2.F32 R42, -RZ, R74.H1_H1 ;  /* 0x3000004aff2a7230 */ /* 0x000fe40000004100 */
[C---:B------:R-:W-:Y:S01]  /*79c0*/  FMUL R29, R38.reuse, R33 ;  /* 0x00000021261d7220 */ /* 0x040fe20000400000 */
[--C-:B------:R-:W-:Y:S02]  /*79d0*/  HADD2.F32 R45, -RZ, R75.reuse.H0_H0 ;  /* 0x2000004bff2d7230 */ /* 0x100fe40000004100 */
[C---:B------:R-:W-:Y:S01]  /*79e0*/  FMUL R30, R38.reuse, R34 ;  /* 0x00000022261e7220 */ /* 0x040fe20000400000 */
[----:B------:R-:W-:Y:S02]  /*79f0*/  HADD2.F32 R44, -RZ, R75.H1_H1 ;  /* 0x3000004bff2c7230 */ /* 0x000fe40000004100 */
[C---:B------:R-:W-:Y:S01]  /*7a00*/  FFMA R31, R41.reuse, R40, R31 ;  /* 0x00000028291f7223 */ /* 0x040fe2000000001f */
        /* <DEDUP_REMOVED lines=9> */
[----:B------:R2:W-:Y:S01]  /*7aa0*/  STSM.16.M88.4 [R99+0x2000], R52 ;  /* 0x0020003463007844 */ /* 0x0005e20000000200 */
[----:B------:R-:W-:Y:S02]  /*7ab0*/  F2FP.F16.F32.PACK_AB R106, R29, R28 ;  /* 0x0000001c1d6a723e */ /* 0x000fe400000000ff */
[----:B------:R-:W-:Y:S02]  /*7ac0*/  F2FP.F16.F32.PACK_AB R107, R35, R30 ;  /* 0x0000001e236b723e */ /* 0x000fe400000000ff */
[----:B----4-:R-:W-:Y:S03]  /*7ad0*/  @P6 PRMT R102, R101, 0x654, R102 ;  /* 0x0000065465666816 */ /* 0x010fe60000000066 */
[----:B------:R2:W-:Y:S01]  /*7ae0*/  STSM.16.M88.4 [R100+0x2000], R104 ;  /* 0x0020006864007844 */ /* 0x0005e20000000200 */
[----:B------:R-:W-:Y:S01]  /*7af0*/  @!PT LDS RZ, [RZ] ;  /* 0x00000000fffff984 */ /* 0x000fe20000000800 */
[----:B------:R-:W-:Y:S01]  /*7b00*/  @!PT LDS RZ, [RZ] ;  /* 0x00000000fffff984 */ /* 0x000fe20000000800 */
[----:B------:R-:W-:Y:S01]  /*7b10*/  @!PT LDS RZ, [RZ] ;  /* 0x00000000fffff984 */ /* 0x000fe20000000800 */
[----:B------:R-:W-:Y:S01]  /*7b20*/  @!PT LDS RZ, [RZ] ;  /* 0x00000000fffff984 */ /* 0x000fe20000000800 */
[----:B------:R1:W-:Y:S07]  /*7b30*/  MEMBAR.ALL.CTA ;  /* 0x0000000000007992 */ /* 0x0003ee0000008000 */
[----:B-1----:R-:W1:Y:S02]  /*7b40*/  FENCE.VIEW.ASYNC.S ;  /* 0x00000000000073c6 */ /* 0x002e640000000000 */
[----:B-1----:R-:W-:Y:S06]  /*7b50*/  BAR.SYNC.DEFER_BLOCKING 0x1, 0x80 ;  /* 0x0042000000007b1d */ /* 0x002fec0000010000 */
[----:B------:R-:W-:Y:S05]  /*7b60*/  @P0 BRA `(.L_x_115) ;  /* 0x0000000000280947 */ /* 0x000fea0003800000 */
[----:B------:R-:W1:Y:S01]  /*7b70*/  LDCU.64 UR6, c[0x0][0x348] ;  /* 0x00006900ff0677ac */ /* 0x000e620008000a00 */
[----:B------:R-:W-:Y:S02]  /*7b80*/  UIADD3 UR9, UPT, UPT, UR49, 0x40, URZ ;  /* 0x0000004031097890 */ /* 0x000fe4000fffe0ff */
[----:B------:R-:W-:Y:S01]  /*7b90*/  UIADD3 UR8, UPT, UPT, UR44, 0x2400, URZ ;  /* 0x000024002c087890 */ /* 0x000fe2000fffe0ff */
[----:B------:R-:W-:Y:S01]  /*7ba0*/  UMOV UR10, UR50 ;  /* 0x00000032000a7c82 */ /* 0x000fe20008000000 */
[----:B------:R-:W-:Y:S01]  /*7bb0*/  UMOV UR11, UR36 ;  /* 0x00000024000b7c82 */ /* 0x000fe20008000000 */
[----:B-1----:R-:W-:Y:S04]  /*7bc0*/  UIADD3 UR4, UP0, UPT, UR6, 0x680, URZ ;  /* 0x0000068006047890 */ /* 0x002fe8000ff1e0ff */
[----:B------:R-:W-:Y:S09]  /*7bd0*/  UIADD3.X UR5, UPT, UPT, URZ, UR7, URZ, UP0, !UPT ;  /* 0x00000007ff057290 */ /* 0x000ff200087fe4ff */
[----:B------:R1:W-:Y:S01]  /*7be0*/  UTMASTG.3D [UR8], [UR4] ;  /* 0x00000008040073b5 */ /* 0x0003e20008010000 */
[----:B------:R0:W-:Y:S01]  /*7bf0*/  UTMACMDFLUSH ;  /* 0x00000000000079b7 */ /* 0x0001e20000000000 */
[----:B-1----:R-:W-:Y:S04]  /*7c00*/  DEPBAR.LE SB0, 0x1 ;  /* 0x000080400000791a */ /* 0x002fe80000000000 */
.L_x_115:
[----:B------:R-:W-:Y:S05]  /*7c10*/  BSYNC.RECONVERGENT B0 ;  /* 0x0000000000007941 */ /* 0x000fea0003800200 */
.L_x_114:
[----:B------:R-:W-:Y:S01]  /*7c20*/  BAR.SYNC.DEFER_BLOCKING 0x1, 0x80 ;  /* 0x0042000000007b1d */ /* 0x000fe20000010000 */
[----:B------:R-:W-:Y:S04]  /*7c30*/  UIADD3 UR4, UPT, UPT, UR46, 0x1, URZ ;  /* 0x000000012e047890 */ /* 0x000fe8000fffe0ff */
[----:B------:R-:W-:Y:S04]  /*7c40*/  UISETP.NE.AND UP0, UPT, UR4, 0x4, UPT ;  /* 0x000000040400788c */ /* 0x000fe8000bf05270 */
[----:B------:R-:W-:Y:S01]  /*7c50*/  USEL UR45, UR4, URZ, UP0 ;  /* 0x000000ff042d7287 */ /* 0x000fe20008000000 */
[----:B------:R1:W-:Y:S01]  /*7c60*/  @P6 SYNCS.ARRIVE.TRANS64.RED.A1T0 RZ, [R102+URZ], RZ ;  /* 0x000000ff66ff69a7 */ /* 0x0003e200081004ff */
[----:B------:R-:W-:Y:S01]  /*7c70*/  BSSY B1, `(.L_x_116) ;  /* 0x0000018000017945 */ /* 0x000fe20003800000 */
[----:B------:R-:W3:Y:S02]  /*7c80*/  @P6 SYNCS.PHASECHK.TRANS64.TRYWAIT P0, [R63+URZ+0x40], R108 ;  /* 0x0000406c3f0065a7 */ /* 0x000ee400080011ff */
[----:B---3--:R-:W-:Y:S01]  /*7c90*/  @P6 SEL R60, RZ, 0x1, !P0 ;  /* 0x00000001ff3c6807 */ /* 0x008fe20004000000 */
[----:B-1----:R-:W-:Y:S06]  /*7ca0*/  @!P6 BRA `(.L_x_117) ;  /* 0x000000000050e947 */ /* 0x002fec0003800000 */
        /* <DEDUP_REMOVED lines=8> */
[----:B------:R-:W-:Y:S04]  /*7d30*/  SHF.L.U32 R4, R91, 0x1f, RZ ;  /* 0x0000001f5b047819 */ /* 0x000fe800000006ff */
[----:B------:R-:W1:Y:S02]  /*7d40*/  SYNCS.PHASECHK.TRANS64.TRYWAIT P0, [R63+URZ+0x40], R4 ;  /* 0x000040043f0075a7 */ /* 0x000e6400080011ff */
[----:B-1----:R-:W-:Y:S05]  /*7d50*/  @!P0 BRA `(.L_x_120) ;  /* 0x0000002400848947 */ /* 0x002fea0003800000 */
.L_x_119:
[----:B------:R-:W-:Y:S05]  /*7d60*/  BSYNC B0 ;  /* 0x0000000000007941 */ /* 0x000fea0003800000 */
.L_x_118:
[----:B------:R-:W-:Y:S02]  /*7d70*/  ISETP.NE.AND P0, PT, R61, RZ, PT ;  /* 0x000000ff3d00720c */ /* 0x000fe40003f05270 */
[----:B------:R-:W-:Y:S11]  /*7d80*/  IADD3 R46, PT, PT, R46, 0x1, RZ ;  /* 0x000000012e2e7810 */ /* 0x000ff60007ffe0ff */
[----:B-1----:R-:W-:Y:S01]  /*7d90*/  @P0 IMAD.IADD R4, R92, 0x1, R3 ;  /* 0x000000015c040824 */ /* 0x002fe200078e0203 */
[----:B------:R-:W-:Y:S05]  /*7da0*/  @P0 WARPSYNC.ALL ;  /* 0x0000000000000948 */ /* 0x000fea0003800000 */
[----:B------:R1:W3:Y:S04]  /*7db0*/  @P0 LDSM.16.M88.4 R48, [R2+UR44+0x400] ;  /* 0x0004002c0230083b */ /* 0x0002e80008000200 */
[----:B------:R1:W4:Y:S04]  /*7dc0*/  @P0 LDSM.16.M88.4 R56, [R0+0x400] ;  /* 0x000400000038083b */ /* 0x0003280000000200 */
[----:B------:R1:W1:Y:S04]  /*7dd0*/  @P0 LDSM.16.M88.4 R64, [R3+0x400] ;  /* 0x000400000340083b */ /* 0x0002680000000200 */
[----:B------:R1:W1:Y:S02]  /*7de0*/  @P0 LDSM.16.M88.4 R72, [R4+0x400] ;  /* 0x000400000448083b */ /* 0x0002640000000200 */
.L_x_117:
[----:B------:R-:W-:Y:S05]  /*7df0*/  BSYNC B1 ;  /* 0x0000000000017941 */ /* 0x000fea0003800000 */
.L_x_116:
[----:B-1----:R-:W-:Y:S05]  /*7e00*/  VIADD R3, R39, 0x80 ;  /* 0x0000008027037836 */ /* 0x002fea0000000000 */
[----:B------:R-:W-:Y:S04]  /*7e10*/  SHF.R.U32.HI R3, RZ, 0x15, R3 ;  /* 0x00000015ff037819 */ /* 0x000fe80000011603 */
[----:B------:R-:W-:Y:S11]  /*7e20*/  LOP3.LUT P0, RZ, R3, 0x3, R82, 0x48, !PT ;  /* 0x0000000303ff7812 */ /* 0x000ff60007804852 */
[----:B------:R-:W-:Y:S02]  /*7e30*/  @!UPT UIADD3 URZ, UPT, UPT, URZ, URZ, URZ ;  /* 0x000000fffffff290 */ /* 0x000fe4000fffe0ff */
[----:B------:R-:W-:Y:S05]  /*7e40*/  @!P0 BRA `(.L_x_121) ;  /* 0x0000000000408947 */ /* 0x000fea0003800000 */
[----:B------:R-:W1:Y:S01]  /*7e50*/  LDCU.64 UR8, c[0x4][0x70] ;  /* 0x01000e00ff0877ac */ /* 0x000e620008000a00 */
[----:B------:R-:W-:Y:S01]  /*7e60*/  MOV R3, 0x0 ;  /* 0x0000000000037802 */ /* 0x000fe20000000f00 */
[----:B------:R-:W-:Y:S02]  /*7e70*/  HFMA2 R12, -RZ, RZ, 0, 5.9604644775390625e-08 ;  /* 0x00000001ff0c7431 */ /* 0x000fe400000001ff */
[----:B------:R-:W-:Y:S02]  /*7e80*/  IMAD.MOV.U32 R8, RZ, RZ, 0x192 ;  /* 0x00000192ff087424 */ /* 0x000fe400078e00ff */
[----:B------:R-:W-:Y:S01]  /*7e90*/  IMAD.MOV.U32 R13, RZ, RZ, RZ ;  /* 0x000000ffff0d7224 */ /* 0x000fe200078e00ff */
[----:B------:R-:W5:Y:S01]  /*7ea0*/  LDCU.64 UR6, c[0x4][0x78] ;  /* 0x01000f00ff0677ac */ /* 0x000f620008000a00 */
[----:B------:R-:W2:Y:S01]  /*7eb0*/  LDC.64 R2, c[0x4][R3] ;  /* 0x0100000003027b82 */ /* 0x000ea20000000a00 */
[----:B------:R-:W3:Y:S01]  /*7ec0*/  LDCU.64 UR4, c[0x4][0x10] ;  /* 0x01000200ff0477ac */ /* 0x000ee20008000a00 */
[----:B-1----:R-:W-:Y:S01]  /*7ed0*/  MOV R5, UR9 ;  /* 0x0000000900057c02 */ /* 0x002fe20008000f00 */
[----:B------:R-:W-:Y:S01]  /*7ee0*/  IMAD.U32 R4, RZ, RZ, UR8 ;  /* 0x00000008ff047e24 */ /* 0x000fe2000f8e00ff */
[----:B-----5:R-:W-:Y:S01]  /*7ef0*/  MOV R7, UR7 ;  /* 0x0000000700077c02 */ /* 0x020fe20008000f00 */
[----:B------:R-:W-:Y:S01]  /*7f00*/  IMAD.U32 R6, RZ, RZ, UR6 ;  /* 0x00000006ff067e24 */ /* 0x000fe2000f8e00ff */
[----:B---3--:R-:W-:Y:S01]  /*7f10*/  MOV R11, UR5 ;  /* 0x00000005000b7c02 */ /* 0x008fe20008000f00 */
[----:B------:R-:W-:Y:S02]  /*7f20*/  IMAD.U32 R10, RZ, RZ, UR4 ;  /* 0x00000004ff0a7e24 */ /* 0x000fe4000f8e00ff */
[----:B------:R-:W-:Y:S07]  /*7f30*/  LEPC R20, `(.L_x_121) ;  /* 0x000000001014794e */ /* 0x000fee0000000000 */
[----:B--2-4-:R-:W-:Y:S05]  /*7f40*/  CALL.ABS.NOINC R2 ;  /* 0x0000000002007343 */ /* 0x014fea0003c00000 */
.L_x_121:
[----:B------:R-:W-:Y:S05]  /*7f50*/  WARPSYNC.ALL ;  /* 0x0000000000007948 */ /* 0x000fea0003800000 */
[----:B------:R-:W-:Y:S01]  /*7f60*/  R2UR UR4, R39 ;  /* 0x00000000270472ca */ /* 0x000fe200000e0000 */
[--C-:B---3--:R-:W-:Y:S01]  /*7f70*/  HADD2.F32 R40, -RZ, R48.reuse.H0_H0 ;  /* 0x20000030ff287230 */ /* 0x108fe20000004100 */
[----:B------:R-:W-:Y:S01]  /*7f80*/  ISETP.NE.AND P6, PT, R95, RZ, PT ;  /* 0x000000ff5f00720c */ /* 0x000fe20003fc5270 */
[----:B------:R-:W-:Y:S01]  /*7f90*/  HADD2.F32 R43, -RZ, R48.H1_H1 ;  /* 0x30000030ff2b7230 */ /* 0x000fe20000004100 */
[----:B------:R-:W-:Y:S01]  /*7fa0*/  ISETP.NE.AND P0, PT, R94, RZ, PT ;  /* 0x000000ff5e00720c */ /* 0x000fe20003f05270 */
[----:B------:R-:W-:Y:S01]  /*7fb0*/  HADD2.F32 R42, -RZ, R49.H0_H0 ;  /* 0x20000031ff2a7230 */ /* 0x000fe20000004100 */
[----:B------:R-:W-:Y:S01]  /*7fc0*/  MOV R63, UR45 ;  /* 0x0000002d003f7c02 */ /* 0x000fe20008000f00 */
[--C-:B------:R-:W-:Y:S01]  /*7fd0*/  HADD2.F32 R45, -RZ, R51.reuse.H0_H0 ;  /* 0x20000033ff2d7230 */ /* 0x100fe20000004100 */
[----:B------:R-:W-:Y:S01]  /*7fe0*/  BSSY.RECONVERGENT B0, `(.L_x_122) ;  /* 0x0000089000007945 */ /* 0x000fe20003800200 */
[----:B------:R-:W-:Y:S01]  /*7ff0*/  HADD2.F32 R44, -RZ, R51.H1_H1 ;  /* 0x30000033ff2c7230 */ /* 0x000fe20000004100 */
[----:B------:R-:W-:Y:S03]  /*8000*/  LEA R108, R46, UR44, 0x3 ;  /* 0x0000002c2e6c7c11 */ /* 0x000fe6000f8e18ff */
[----:B------:R-:W1:Y:S02]  /*8010*/  LDTM.16dp256bit.x8 R4, tmem[UR4+0x80] ;  /* 0x00008004000479ee */ /* 0x000e6400081a0000 */
[----:B------:R-:W-:Y:S04]  /*8020*/  @P6 LEA R63, R63, UR44, 0x3 ;  /* 0x0000002c3f3f6c11 */ /* 0x000fe8000f8e18ff */
[----:B------:R-:W-:Y:S02]  /*8030*/  @P6 IADD3 R102, PT, PT, R63, 0x60, RZ ;  /* 0x000000603f666810 */ /* 0x000fe40007ffe0ff */
[----:B------:R-:W-:Y:S02]  /*8040*/  @P6 SHF.L.U32 R63, R91, 0x1f, RZ ;  /* 0x0000001f5b3f6819 */ /* 0x000fe400000006ff */
[----:B------:R-:W-:Y:S01]  /*8050*/  @P6 PRMT R102, R101, 0x654, R102 ;  /* 0x0000065465666816 */ /* 0x000fe20000000066 */
[C---:B-1----:R-:W-:Y:S01]  /*8060*/  FMUL R0, R38.reuse, R4 ;  /* 0x0000000426007220 */ /* 0x042fe20000400000 */
[C---:B------:R-:W-:Y:S01]  /*8070*/  FMUL R2, R38.reuse, R5 ;  /* 0x0000000526027220 */ /* 0x040fe20000400000 */
[C---:B------:R-:W-:Y:S01]  /*8080*/  FMUL R3, R38.reuse, R6 ;  /* 0x0000000626037220 */ /* 0x040fe20000400000 */
        /* <DEDUP_REMOVED lines=8> */
[----:B--2---:R-:W-:Y:S01]  /*8110*/  F2FP.F16.F32.PACK_AB R68, R2, R0 ;  /* 0x000000000244723e */ /* 0x004fe200000000ff */
[C---:B------:R-:W-:Y:S01]  /*8120*/  FFMA R7, R41.reuse, R40, R7 ;  /* 0x0000002829077223 */ /* 0x040fe20000000007 */
[----:B------:R-:W-:Y:S01]  /*8130*/  FFMA R4, R41, R43, R4 ;  /* 0x0000002b29047223 */ /* 0x000fe20000000004 */
[C---:B------:R-:W-:Y:S01]  /*8140*/  FMUL R5, R38.reuse, R9 ;  /* 0x0000000926057220 */ /* 0x040fe20000400000 */
[C---:B------:R-:W-:Y:S01]  /*8150*/  FMUL R6, R38.reuse, R10 ;  /* 0x0000000a26067220 */ /* 0x040fe20000400000 */
[C---:B------:R-:W-:Y:S01]  /*8160*/  FMUL R11, R38.reuse, R11 ;  /* 0x0000000b260b7220 */ /* 0x040fe20000400000 */
[--C-:B----4-:R-:W-:Y:S01]  /*8170*/  HADD2.F32 R40, -RZ, R56.reuse.H0_H0 ;  /* 0x20000038ff287230 */ /* 0x110fe20000004100 */
[----:B------:R-:W-:Y:S01]  /*8180*/  F2FP.F16.F32.PACK_AB R69, R7, R3 ;  /* 0x000000030745723e */ /* 0x000fe200000000ff */
[C---:B------:R-:W-:Y:S01]  /*8190*/  FFMA R5, R41.reuse, R42, R5 ;  /* 0x0000002a29057223 */ /* 0x040fe20000000005 */
[C---:B------:R-:W-:Y:S01]  /*81a0*/  FFMA R6, R41.reuse, R45, R6 ;  /* 0x0000002d29067223 */ /* 0x040fe20000000006 */
[----:B------:R-:W-:Y:S01]  /*81b0*/  FFMA R11, R41, R44, R11 ;  /* 0x0000002c290b7223 */ /* 0x000fe2000000000b */
[C---:B------:R-:W-:Y:S01]  /*81c0*/  FMUL R8, R38.reuse, R12 ;  /* 0x0000000c26087220 */ /* 0x040fe20000400000 */
[----:B------:R-:W-:Y:S01]  /*81d0*/  HADD2.F32 R42, -RZ, R56.H1_H1 ;  /* 0x30000038ff2a7230 */ /* 0x000fe20000004100 */
[----:B------:R-:W-:Y:S01]  /*81e0*/  F2FP.F16.F32.PACK_AB R70, R5, R4 ;  /* 0x000000040546723e */ /* 0x000fe200000000ff */
[C---:B------:R-:W-:Y:S01]  /*81f0*/  FMUL R9, R38.reuse, R13 ;  /* 0x0000000d26097220 */ /* 0x040fe20000400000 */
[----:B------:R-:W-:Y:S01]  /*8200*/  F2FP.F16.F32.PACK_AB R71, R11, R6 ;  /* 0x000000060b47723e */ /* 0x000fe200000000ff */
[C---:B------:R-:W-:Y:S01]  /*8210*/  FFMA R8, R41.reuse, R40, R8 ;  /* 0x0000002829087223 */ /* 0x040fe20000000008 */
[--C-:B------:R-:W-:Y:S02]  /*8220*/  HADD2.F32 R43, -RZ, R57.reuse.H0_H0 ;  /* 0x20000039ff2b7230 */ /* 0x100fe40000004100 */
[----:B------:R-:W-:Y:S01]  /*8230*/  FFMA R9, R41, R42, R9 ;  /* 0x0000002a29097223 */ /* 0x000fe20000000009 */
[C---:B------:R-:W-:Y:S01]  /*8240*/  FMUL R10, R38.reuse, R14 ;  /* 0x0000000e260a7220 */ /* 0x040fe20000400000 */
[----:B------:R-:W-:Y:S01]  /*8250*/  HADD2.F32 R40, -RZ, R57.H1_H1 ;  /* 0x30000039ff287230 */ /* 0x000fe20000004100 */
[----:B------:R1:W-:Y:S01]  /*8260*/  STSM.16.M88.4 [R97+0x4400], R68 ;  /* 0x0044004461007844 */ /* 0x0003e20000000200 */
[C---:B------:R-:W-:Y:S01]  /*8270*/  FMUL R15, R38.reuse, R15 ;  /* 0x0000000f260f7220 */ /* 0x040fe20000400000 */
[----:B------:R-:W-:Y:S01]  /*8280*/  F2FP.F16.F32.PACK_AB R52, R9, R8 ;  /* 0x000000080934723e */ /* 0x000fe200000000ff */
[C---:B------:R-:W-:Y:S01]  /*8290*/  FFMA R10, R41.reuse, R43, R10 ;  /* 0x0000002b290a7223 */ /* 0x040fe2000000000a */
[--C-:B------:R-:W-:Y:S02]  /*82a0*/  HADD2.F32 R42, -RZ, R58.reuse.H0_H0 ;  /* 0x2000003aff2a7230 */ /* 0x100fe40000004100 */
        /* <DEDUP_REMOVED lines=26> */
[----:B-1----:R-:W-:Y:S01]  /*8450*/  F2FP.F16.F32.PACK_AB R68, R17, R16 ;  /* 0x000000101144723e */ /* 0x002fe200000000ff */
        /* <DEDUP_REMOVED lines=45> */
[----:B------:R-:W-:Y:S05]  /*8730*/  F2FP.F16.F32.PACK_AB R107, R35, R30 ;  /* 0x0000001e236b723e */ /* 0x000fea00000000ff */
        /* <DEDUP_REMOVED lines=19> */
.L_x_123:
[----:B------:R-:W-:Y:S05]  /*8870*/  BSYNC.RECONVERGENT B0 ;  /* 0x0000000000007941 */ /* 0x000fea0003800200 */
.L_x_122:
        /* <DEDUP_REMOVED lines=20> */
.L_x_127:
[----:B------:R-:W-:Y:S05]  /*89c0*/  BSYNC B0 ;  /* 0x0000000000007941 */ /* 0x000fea0003800000 */
.L_x_126:
[----:B------:R-:W-:Y:S11]  /*89d0*/  ISETP.NE.AND P0, PT, R61, RZ, PT ;  /* 0x000000ff3d00720c */ /* 0x000ff60003f05270 */
[----:B------:R-:W-:Y:S02]  /*89e0*/  @!UPT UIADD3 URZ, UPT, UPT, URZ, URZ, URZ ;  /* 0x000000fffffff290 */ /* 0x000fe4000fffe0ff */
[----:B------:R-:W-:Y:S01]  /*89f0*/  @P0 IADD3 R2, PT, PT, R92, R5, RZ ;  /* 0x000000055c020210 */ /* 0x000fe20007ffe0ff */
[----:B------:R-:W-:Y:S05]  /*8a00*/  @P0 WARPSYNC.ALL ;  /* 0x0000000000000948 */ /* 0x000fea0003800000 */
[----:B------:R3:W4:Y:S04]  /*8a10*/  @P0 LDSM.16.M88.4 R48, [R46+UR44+0x400] ;  /* 0x0004002c2e30083b */ /* 0x0007280008000200 */
[----:B------:R3:W1:Y:S04]  /*8a20*/  @P0 LDSM.16.M88.4 R56, [R0+0x400] ;  /* 0x000400000038083b */ /* 0x0006680000000200 */
[----:B------:R3:W1:Y:S04]  /*8a30*/  @P0 LDSM.16.M88.4 R64, [R5+0x400] ;  /* 0x000400000540083b */ /* 0x0006680000000200 */
[----:B------:R3:W1:Y:S02]  /*8a40*/  @P0 LDSM.16.M88.4 R72, [R2+0x400] ;  /* 0x000400000248083b */ /* 0x0006640000000200 */
.L_x_125:
[----:B------:R-:W-:Y:S05]  /*8a50*/  BSYNC B1 ;  /* 0x0000000000017941 */ /* 0x000fea0003800000 */
.L_x_124:
        /* <DEDUP_REMOVED lines=11> */
[----:B---3--:R-:W3:Y:S01]  /*8b10*/  LDC.64 R2, c[0x4][R3] ;  /* 0x0100000003027b82 */ /* 0x008ee20000000a00 */
[----:B------:R-:W2:Y:S01]  /*8b20*/  LDCU.64 UR4, c[0x4][0x10] ;  /* 0x01000200ff0477ac */ /* 0x000ea20008000a00 */
[----:B-1----:R-:W-:Y:S01]  /*8b30*/  MOV R5, UR9 ;  /* 0x0000000900057c02 */ /* 0x002fe20008000f00 */
[----:B------:R-:W-:Y:S01]  /*8b40*/  IMAD.U32 R4, RZ, RZ, UR8 ;  /* 0x00000008ff047e24 */ /* 0x000fe2000f8e00ff */
[----:B-----5:R-:W-:Y:S01]  /*8b50*/  MOV R7, UR7 ;  /* 0x0000000700077c02 */ /* 0x020fe20008000f00 */
[----:B------:R-:W-:Y:S01]  /*8b60*/  IMAD.U32 R6, RZ, RZ, UR6 ;  /* 0x00000006ff067e24 */ /* 0x000fe2000f8e00ff */
[----:B--2---:R-:W-:Y:S01]  /*8b70*/  MOV R11, UR5 ;  /* 0x00000005000b7c02 */ /* 0x004fe20008000f00 */
[----:B------:R-:W-:Y:S02]  /*8b80*/  IMAD.U32 R10, RZ, RZ, UR4 ;  /* 0x00000004ff0a7e24 */ /* 0x000fe4000f8e00ff */
[----:B------:R-:W-:Y:S07]  /*8b90*/  LEPC R20, `(.L_x_129) ;  /* 0x000000001014794e */ /* 0x000fee0000000000 */
[----:B---34-:R-:W-:Y:S05]  /*8ba0*/  CALL.ABS.NOINC R2 ;  /* 0x0000000002007343 */ /* 0x018fea0003c00000 */
.L_x_129:
[----:B------:R-:W-:Y:S01]  /*8bb0*/  ISETP.NE.AND P0, PT, R94, RZ, PT ;  /* 0x000000ff5e00720c */ /* 0x000fe20003f05270 */
[----:B------:R-:W-:Y:S05]  /*8bc0*/  WARPSYNC.ALL ;  /* 0x0000000000007948 */ /* 0x000fea0003800000 */
[----:B------:R-:W-:Y:S01]  /*8bd0*/  R2UR UR4, R39 ;  /* 0x00000000270472ca */ /* 0x000fe200000e0000 */
[--C-:B----4-:R-:W-:Y:S01]  /*8be0*/  HADD2.F32 R40, -RZ, R48.reuse.H0_H0 ;  /* 0x20000030ff287230 */ /* 0x110fe20000004100 */
[----:B------:R-:W1:Y:S01]  /*8bf0*/  S2UR UR6, SR_CgaCtaId ;  /* 0x00000000000679c3 */ /* 0x000e620000008800 */
[----:B------:R-:W-:Y:S01]  /*8c00*/  HADD2.F32 R42, -RZ, R48.H1_H1 ;  /* 0x30000030ff2a7230 */ /* 0x000fe20000004100 */
[----:B------:R-:W-:Y:S01]  /*8c10*/  R2UR UR5, R98 ;  /* 0x00000000620572ca */ /* 0x000fe200000e0000 */
[--C-:B------:R-:W-:Y:S01]  /*8c20*/  HADD2.F32 R43, -RZ, R49.reuse.H0_H0 ;  /* 0x20000031ff2b7230 */ /* 0x100fe20000004100 */
[----:B------:R-:W-:Y:S01]  /*8c30*/  BSSY.RECONVERGENT B0, `(.L_x_130) ;  /* 0x0000089000007945 */ /* 0x000fe20003800200 */
[----:B------:R-:W-:Y:S02]  /*8c40*/  HADD2.F32 R44, -RZ, R49.H1_H1 ;  /* 0x30000031ff2c7230 */ /* 0x000fe40000004100 */
[--C-:B------:R-:W-:Y:S02]  /*8c50*/  HADD2.F32 R45, -RZ, R50.reuse.H0_H0 ;  /* 0x20000032ff2d7230 */ /* 0x100fe40000004100 */
[----:B---3--:R-:W-:Y:S02]  /*8c60*/  HADD2.F32 R46, -RZ, R50.H1_H1 ;  /* 0x30000032ff2e7230 */ /* 0x008fe40000004100 */
[----:B------:R-:W3:Y:S01]  /*8c70*/  LDTM.16dp256bit.x8 R4, tmem[UR4+0xc0] ;  /* 0x0000c004000479ee */ /* 0x000ee200081a0000 */
[----:B------:R-:W-:Y:S01]  /*8c80*/  NOP ;  /* 0x0000000000007918 */ /* 0x000fe20000000000 */
[--C-:B------:R-:W-:Y:S02]  /*8c90*/  HADD2.F32 R47, -RZ, R51.reuse.H0_H0 ;  /* 0x20000033ff2f7230 */ /* 0x100fe40000004100 */
[----:B------:R-:W-:Y:S01]  /*8ca0*/  UIADD3 UR4, UPT, UPT, UR5, 0xd0, URZ ;  /* 0x000000d005047890 */ /* 0x000fe2000fffe0ff */
[----:B------:R-:W-:Y:S02]  /*8cb0*/  HADD2.F32 R49, -RZ, R51.H1_H1 ;  /* 0x30000033ff317230 */ /* 0x000fe40000004100 */
[--C-:B------:R-:W-:Y:S02]  /*8cc0*/  HADD2.F32 R48, -RZ, R56.reuse.H0_H0 ;  /* 0x20000038ff307230 */ /* 0x100fe40000004100 */
[----:B------:R-:W-:Y:S02]  /*8cd0*/  HADD2.F32 R51, -RZ, R56.H1_H1 ;  /* 0x30000038ff337230 */ /* 0x000fe40000004100 */
[--C-:B------:R-:W-:Y:S02]  /*8ce0*/  HADD2.F32 R50, -RZ, R57.reuse.H0_H0 ;  /* 0x20000039ff327230 */ /* 0x100fe40000004100 */
[----:B--2---:R-:W-:Y:S02]  /*8cf0*/  HADD2.F32 R52, -RZ, R57.H1_H1 ;  /* 0x30000039ff347230 */ /* 0x004fe40000004100 */
[--C-:B------:R-:W-:Y:S02]  /*8d00*/  HADD2.F32 R53, -RZ, R58.reuse.H0_H0 ;  /* 0x2000003aff357230 */ /* 0x100fe40000004100 */
[----:B------:R-:W-:Y:S02]  /*8d10*/  HADD2.F32 R54, -RZ, R58.H1_H1 ;  /* 0x3000003aff367230 */ /* 0x000fe40000004100 */
[--C-:B------:R-:W-:Y:S02]  /*8d20*/  HADD2.F32 R55, -RZ, R59.reuse.H0_H0 ;  /* 0x2000003bff377230 */ /* 0x100fe40000004100 */
[----:B------:R-:W-:Y:S02]  /*8d30*/  HADD2.F32 R56, -RZ, R59.H1_H1 ;  /* 0x3000003bff387230 */ /* 0x000fe40000004100 */
[--C-:B------:R-:W-:Y:S01]  /*8d40*/  HADD2.F32 R57, -RZ, R64.reuse.H0_H0 ;  /* 0x20000040ff397230 */ /* 0x100fe20000004100 */
[----:B-1----:R-:W-:Y:S01]  /*8d50*/  UPRMT UR4, UR6, 0x654, UR4 ;  /* 0x0000065406047896 */ /* 0x002fe20008000004 */
[C---:B---3--:R-:W-:Y:S01]  /*8d60*/  FMUL R4, R38.reuse, R4 ;  /* 0x0000000426047220 */ /* 0x048fe20000400000 */
[C---:B------:R-:W-:Y:S01]  /*8d70*/  FMUL R5, R38.reuse, R5 ;  /* 0x0000000526057220 */ /* 0x040fe20000400000 */
[C---:B------:R-:W-:Y:S01]  /*8d80*/  FMUL R6, R38.reuse, R6 ;  /* 0x0000000626067220 */ /* 0x040fe20000400000 */
[C---:B------:R-:W-:Y:S01]  /*8d90*/  FMUL R7, R38.reuse, R7 ;  /* 0x0000000726077220 */ /* 0x040fe20000400000 */
[C---:B------:R-:W-:Y:S01]  /*8da0*/  FFMA R4, R41.reuse, R40, R4 ;  /* 0x0000002829047223 */ /* 0x040fe20000000004 */
[C---:B------:R-:W-:Y:S01]  /*8db0*/  FFMA R5, R41.reuse, R42, R5 ;  /* 0x0000002a29057223 */ /* 0x040fe20000000005 */
[C---:B------:R-:W-:Y:S01]  /*8dc0*/  FFMA R6, R41.reuse, R43, R6 ;  /* 0x0000002b29067223 */ /* 0x040fe20000000006 */
[----:B------:R-:W-:Y:S01]  /*8dd0*/  FFMA R7, R41, R44, R7 ;  /* 0x0000002c29077223 */ /* 0x000fe20000000007 */
[----:B------:R-:W-:Y:S01]  /*8de0*/  SYNCS.ARRIVE.TRANS64.RED.A1T0 RZ, [UR4], RZ ;  /* 0x000000ffffff79a7 */ /* 0x000fe20008100404 */
[C---:B------:R-:W-:Y:S01]  /*8df0*/  FMUL R8, R38.reuse, R8 ;  /* 0x0000000826087220 */ /* 0x040fe20000400000 */
[----:B------:R-:W-:Y:S01]  /*8e00*/  F2FP.F16.F32.PACK_AB R104, R5, R4 ;  /* 0x000000040568723e */ /* 0x000fe200000000ff */
[C---:B------:R-:W-:Y:S01]  /*8e10*/  FMUL R9, R38.reuse, R9 ;  /* 0x0000000926097220 */ /* 0x040fe20000400000 */
[----:B------:R-:W-:Y:S01]  /*8e20*/  F2FP.F16.F32.PACK_AB R105, R7, R6 ;  /* 0x000000060769723e */ /* 0x000fe200000000ff */
[C---:B------:R-:W-:Y:S01]  /*8e30*/  FFMA R8, R41.reuse, R45, R8 ;  /* 0x0000002d29087223 */ /* 0x040fe20000000008 */
[C---:B------:R-:W-:Y:S01]  /*8e40*/  FMUL R0, R38.reuse, R10 ;  /* 0x0000000a26007220 */ /* 0x040fe20000400000 */
[C---:B------:R-:W-:Y:S01]  /*8e50*/  FFMA R9, R41.reuse, R46, R9 ;  /* 0x0000002e29097223 */ /* 0x040fe20000000009 */
[C---:B------:R-:W-:Y:S01]  /*8e60*/  FMUL R2, R38.reuse, R11 ;  /* 0x0000000b26027220 */ /* 0x040fe20000400000 */
[C---:B------:R-:W-:Y:S01]  /*8e70*/  FMUL R3, R38.reuse, R12 ;  /* 0x0000000c26037220 */ /* 0x040fe20000400000 */
[----:B------:R-:W-:Y:S01]  /*8e80*/  FFMA R0, R41, R47, R0 ;  /* 0x0000002f29007223 */ /* 0x000fe20000000000 */
[C---:B------:R-:W-:Y:S01]  /*8e90*/  FMUL R10, R38.reuse, R13 ;  /* 0x0000000d260a7220 */ /* 0x040fe20000400000 */
[----:B------:R-:W-:Y:S01]  /*8ea0*/  F2FP.F16.F32.PACK_AB R106, R9, R8 ;  /* 0x00000008096a723e */ /* 0x000fe200000000ff */
[C---:B------:R-:W-:Y:S01]  /*8eb0*/  FFMA R2, R41.reuse, R49, R2 ;  /* 0x0000003129027223 */ /* 0x040fe20000000002 */
[C---:B------:R-:W-:Y:S01]  /*8ec0*/  FFMA R3, R41.reuse, R48, R3 ;  /* 0x0000003029037223 */ /* 0x040fe20000000003 */
[C---:B------:R-:W-:Y:S01]  /*8ed0*/  FFMA R10, R41.reuse, R51, R10 ;  /* 0x00000033290a7223 */ /* 0x040fe2000000000a */
[C---:B------:R-:W-:Y:S01]  /*8ee0*/  FMUL R11, R38.reuse, R14 ;  /* 0x0000000e260b7220 */ /* 0x040fe20000400000 */
[----:B------:R-:W-:Y:S01]  /*8ef0*/  FMUL R15, R38, R15 ;  /* 0x0000000f260f7220 */ /* 0x000fe20000400000 */
[----:B------:R-:W-:Y:S01]  /*8f00*/  F2FP.F16.F32.PACK_AB R107, R2, R0 ;  /* 0x00000000026b723e */ /* 0x000fe200000000ff */
[----:B------:R-:W-:Y:S01]  /*8f10*/  FMUL R12, R38, R16 ;  /* 0x00000010260c7220 */ /* 0x000fe20000400000 */
[----:B------:R-:W-:Y:S01]  /*8f20*/  F2FP.F16.F32.PACK_AB R108, R10, R3 ;  /* 0x000000030a6c723e */ /* 0x000fe200000000ff */
[C---:B------:R-:W-:Y:S01]  /*8f30*/  FFMA R11, R41.reuse, R50, R11 ;  /* 0x00000032290b7223 */ /* 0x040fe2000000000b */
[C---:B------:R-:W-:Y:S01]  /*8f40*/  FFMA R15, R41.reuse, R52, R15 ;  /* 0x00000034290f7223 */ /* 0x040fe2000000000f */
[----:B------:R1:W-:Y:S01]  /*8f50*/  STSM.16.M88.4 [R97+0x6400], R104 ;  /* 0x0064006861007844 */ /* 0x0003e20000000200 */
[----:B------:R-:W-:Y:S01]  /*8f60*/  FFMA R12, R41, R53, R12 ;  /* 0x00000035290c7223 */ /* 0x000fe2000000000c */
[C---:B------:R-:W-:Y:S01]  /*8f70*/  FMUL R13, R38.reuse, R17 ;  /* 0x00000011260d7220 */ /* 0x040fe20000400000 */
[C---:B------:R-:W-:Y:S01]  /*8f80*/  FMUL R14, R38.reuse, R18 ;  /* 0x00000012260e7220 */ /* 0x040fe20000400000 */
[----:B------:R-:W-:Y:S01]  /*8f90*/  F2FP.F16.F32.PACK_AB R109, R15, R11 ;  /* 0x0000000b0f6d723e */ /* 0x000fe200000000ff */
[C---:B------:R-:W-:Y:S01]  /*8fa0*/  FMUL R19, R38.reuse, R19 ;  /* 0x0000001326137220 */ /* 0x040fe20000400000 */
[C---:B------:R-:W-:Y:S01]  /*8fb0*/  FFMA R13, R41.reuse, R54, R13 ;  /* 0x00000036290d7223 */ /* 0x040fe2000000000d */
[C---:B------:R-:W-:Y:S01]  /*8fc0*/  FFMA R14, R41.reuse, R55, R14 ;  /* 0x00000037290e7223 */ /* 0x040fe2000000000e */
[----:B------:R-:W-:Y:S02]  /*8fd0*/  HADD2.F32 R58, -RZ, R64.H1_H1 ;  /* 0x30000040ff3a7230 */ /* 0x000fe40000004100 */
[----:B------:R-:W-:Y:S01]  /*8fe0*/  FFMA R19, R41, R56, R19 ;  /* 0x0000003829137223 */ /* 0x000fe20000000013 */
[C---:B------:R-:W-:Y:S01]  /*8ff0*/  FMUL R16, R38.reuse, R20 ;  /* 0x0000001426107220 */ /* 0x040fe20000400000 */
[----:B------:R-:W-:Y:S01]  /*9000*/  F2FP.F16.F32.PACK_AB R110, R13, R12 ;  /* 0x0000000c0d6e723e */ /* 0x000fe200000000ff */
[--C-:B------:R-:W-:Y:S02]  /*9010*/  HADD2.F32 R59, -RZ, R65.reuse.H0_H0 ;  /* 0x20000041ff3b7230 */ /* 0x100fe40000004100 */
[C---:B------:R-:W-:Y:S01]  /*9020*/  FMUL R17, R38.reuse, R21 ;  /* 0x0000001526117220 */ /* 0x040fe20000400000 */
[----:B------:R-:W-:Y:S01]  /*9030*/  F2FP.F16.F32.PACK_AB R111, R19, R14 ;  /* 0x0000000e136f723e */ /* 0x000fe200000000ff */
[C---:B------:R-:W-:Y:S01]  /*9040*/  FFMA R16, R41.reuse, R57, R16 ;  /* 0x0000003929107223 */ /* 0x040fe20000000010 */
[----:B------:R-:W-:Y:S02]  /*9050*/  HADD2.F32 R60, -RZ, R65.H1_H1 ;  /* 0x30000041ff3c7230 */ /* 0x000fe40000004100 */
[----:B------:R-:W-:Y:S01]  /*9060*/  FFMA R17, R41, R58, R17 ;  /* 0x0000003a29117223 */ /* 0x000fe20000000011 */
[C---:B------:R-:W-:Y:S01]  /*9070*/  FMUL R18, R38.reuse, R22 ;  /* 0x0000001626127220 */ /* 0x040fe20000400000 */
[----:B------:R1:W-:Y:S01]  /*9080*/  STSM.16.M88.4 [R96+0x6400], R108 ;  /* 0x0064006c60007844 */ /* 0x0003e20000000200 */
[--C-:B------:R-:W-:Y:S02]  /*9090*/  HADD2.F32 R61, -RZ, R66.reuse.H0_H0 ;  /* 0x20000042ff3d7230 */ /* 0x100fe40000004100 */
[C---:B------:R-:W-:Y:S01]  /*90a0*/  FMUL R23, R38.reuse, R23 ;  /* 0x0000001726177220 */ /* 0x040fe20000400000 */
[----:B------:R-:W-:Y:S01]  /*90b0*/  F2FP.F16.F32.PACK_AB R112, R17, R16 ;  /* 0x000000101170723e */ /* 0x000fe200000000ff */
[C---:B------:R-:W-:Y:S01]  /*90c0*/  FFMA R18, R41.reuse, R59, R18 ;  /* 0x0000003b29127223 */ /* 0x040fe20000000012 */
[----:B------:R-:W-:Y:S02]  /*90d0*/  HADD2.F32 R62, -RZ, R66.H1_H1 ;  /* 0x30000042ff3e7230 */ /* 0x000fe40000004100 */
[----:B------:R-:W-:Y:S01]  /*90e0*/  FFMA R23, R41, R60, R23 ;  /* 0x0000003c29177223 */ /* 0x000fe20000000017 */
[C---:B------:R-:W-:Y:S01]  /*90f0*/  FMUL R20, R38.reuse, R24 ;  /* 0x0000001826147220 */ /* 0x040fe20000400000 */
[--C-:B------:R-:W-:Y:S02]  /*9100*/  HADD2.F32 R63, -RZ, R67.reuse.H0_H0 ;  /* 0x20000043ff3f7230 */ /* 0x100fe40000004100 */
[C---:B------:R-:W-:Y:S01]  /*9110*/  FMUL R21, R38.reuse, R25 ;  /* 0x0000001926157220 */ /* 0x040fe20000400000 */
[----:B------:R-:W-:Y:S01]  /*9120*/  HADD2.F32 R64, -RZ, R67.H1_H1 ;  /* 0x30000043ff407230 */ /* 0x000fe20000004100 */
[----:B------:R-:W-:Y:S01]  /*9130*/  F2FP.F16.F32.PACK_AB R113, R23, R18 ;  /* 0x000000121771723e */ /* 0x000fe200000000ff */
[C---:B------:R-:W-:Y:S01]  /*9140*/  FFMA R20, R41.reuse, R61, R20 ;  /* 0x0000003d29147223 */ /* 0x040fe20000000014 */
        /* <DEDUP_REMOVED lines=8> */
[C---:B------:R-:W-:Y:S01]  /*91d0*/  FFMA R22, R41.reuse, R63, R22 ;  /* 0x0000003f29167223 */ /* 0x040fe20000000016 */
[----:B------:R-:W-:Y:S02]  /*91e0*/  HADD2.F32 R68, -RZ, R73.H1_H1 ;  /* 0x30000049ff447230 */ /* 0x000fe40000004100 */
[C---:B------:R-:W-:Y:S01]  /*91f0*/  FMUL R26, R38.reuse, R30 ;  /* 0x0000001e261a7220 */ /* 0x040fe20000400000 */
[C---:B------:R-:W-:Y:S01]  /*9200*/  FFMA R27, R41.reuse, R64, R27 ;  /* 0x00000040291b7223 */ /* 0x040fe2000000001b */
        /* <DEDUP_REMOVED lines=34> */
[----:B------:R-:W-:Y:S02]  /*9430*/  UIADD3 UR9, UPT, UPT, UR49, 0xc0, URZ ;  /* 0x000000c031097890 */ /* 0x000fe4000fffe0ff */
[----:B------:R-:W-:Y:S01]  /*9440*/  UIADD3 UR8, UPT, UPT, UR44, 0x6400, URZ ;  /* 0x000064002c087890 */ /* 0x000fe2000fffe0ff */
[----:B------:R-:W-:Y:S01]  /*9450*/  UMOV UR10, UR50 ;  /* 0x00000032000a7c82 */ /* 0x000fe20008000000 */
[----:B------:R-:W-:Y:S01]  /*9460*/  UMOV UR11, UR36 ;  /* 0x00000024000b7c82 */ /* 0x000fe20008000000 */
[----:B--2---:R-:W-:Y:S04]  /*9470*/  UIADD3 UR4, UP0, UPT, UR6, 0x680, URZ ;  /* 0x0000068006047890 */ /* 0x004fe8000ff1e0ff */
[----:B------:R-:W-:Y:S09]  /*9480*/  UIADD3.X UR5, UPT, UPT, URZ, UR7, URZ, UP0, !UPT ;  /* 0x00000007ff057290 */ /* 0x000ff200087fe4ff */
[----:B------:R2:W-:Y:S01]  /*9490*/  UTMASTG.3D [UR8], [UR4] ;  /* 0x00000008040073b5 */ /* 0x0005e20008010000 */
[----:B------:R0:W-:Y:S01]  /*94a0*/  UTMACMDFLUSH ;  /* 0x00000000000079b7 */ /* 0x0001e20000000000 */
[----:B--2---:R-:W-:Y:S04]  /*94b0*/  DEPBAR.LE SB0, 0x1 ;  /* 0x000080400000791a */ /* 0x004fe80000000000 */
.L_x_131:
[----:B------:R-:W-:Y:S05]  /*94c0*/  BSYNC.RECONVERGENT B0 ;  /* 0x0000000000007941 */ /* 0x000fea0003800200 */
.L_x_130:
[----:B------:R-:W-:Y:S01]  /*94d0*/  BAR.SYNC.DEFER_BLOCKING 0x1, 0x80 ;  /* 0x0042000000007b1d */ /* 0x000fe20000010000 */
[----:B------:R-:W-:Y:S01]  /*94e0*/  UISETP.NE.AND UP0, UPT, UR47, -0x4, UPT ;  /* 0xfffffffc2f00788c */ /* 0x000fe2000bf05270 */
[----:B------:R-:W-:Y:S08]  /*94f0*/  IADD3 R0, PT, PT, R36, 0x1, RZ ;  /* 0x0000000124007810 */ /* 0x000ff00007ffe0ff */
[----:B------:R-:W-:Y:S05]  /*9500*/  BRA.U !UP0, `(.L_x_132) ;  /* 0x0000000108247547 */ /* 0x000fea000b800000 */
[----:B------:R-:W-:Y:S01]  /*9510*/  ISETP.NE.AND P0, PT, R95, RZ, PT ;  /* 0x000000ff5f00720c */ /* 0x000fe20003f05270 */
[----:B------:R-:W-:Y:S01]  /*9520*/  IMAD.U32 R2, RZ, RZ, UR46 ;  /* 0x0000002eff027e24 */ /* 0x000fe2000f8e00ff */
[----:B------:R-:W-:Y:S04]  /*9530*/  UIADD3 UR4, UPT, UPT, UR46, 0x1, URZ ;  /* 0x000000012e047890 */ /* 0x000fe8000fffe0ff */
[----:B------:R-:W-:Y:S04]  /*9540*/  UISETP.NE.AND UP0, UPT, UR4, 0x4, UPT ;  /* 0x000000040400788c */ /* 0x000fe8000bf05270 */
[----:B------:R-:W-:Y:S03]  /*9550*/  USEL UR46, UR4, URZ, UP0 ;  /* 0x000000ff042e7287 */ /* 0x000fe60008000000 */
[----:B------:R-:W-:Y:S05]  /*9560*/  @P0 LEA R2, R2, UR44, 0x3 ;  /* 0x0000002c02020c11 */ /* 0x000fea000f8e18ff */
[----:B------:R-:W-:Y:S05]  /*9570*/  @P0 VIADD R2, R2, 0x60 ;  /* 0x0000006002020836 */ /* 0x000fea0000000000 */
[----:B------:R-:W-:Y:S04]  /*9580*/  @P0 PRMT R2, R101, 0x654, R2 ;  /* 0x0000065465020816 */ /* 0x000fe80000000002 */
[----:B------:R2:W-:Y:S03]  /*9590*/  @P0 SYNCS.ARRIVE.TRANS64.RED.A1T0 RZ, [R2+URZ], RZ ;  /* 0x000000ff02ff09a7 */ /* 0x0005e600081004ff */
.L_x_132:
[----:B------:R-:W-:Y:S01]  /*95a0*/  R2UR UR5, R83 ;  /* 0x00000000530572ca */ /* 0x000fe200000e0000 */
[----:B------:R-:W-:Y:S01]  /*95b0*/  UISETP.NE.AND UP0, UPT, UR61, URZ, UPT ;  /* 0x000000ff3d00728c */ /* 0x000fe2000bf05270 */
[----:B------:R-:W-:Y:S01]  /*95c0*/  R2UR UR4, R84 ;  /* 0x00000000540472ca */ /* 0x000fe200000e0000 */
[----:B------:R-:W-:Y:S01]  /*95d0*/  UIADD3 UR47, UPT, UPT, UR47, 0x4, URZ ;  /* 0x000000042f2f7890 */ /* 0x000fe2000fffe0ff */
[----:B------:R-:W-:Y:S01]  /*95e0*/  ISETP.NE.AND P0, PT, R88, 0x2, PT ;  /* 0x000000025800780c */ /* 0x000fe20003f05270 */
[----:B------:R-:W-:Y:S01]  /*95f0*/  UMOV UR36, UR60 ;  /* 0x0000003c00247c82 */ /* 0x000fe20008000000 */
[----:B------:R-:W-:Y:S02]  /*9600*/  ISETP.NE.AND P1, PT, R0, 0x4, PT ;  /* 0x000000040000780c */ /* 0x000fe40003f25270 */
[----:B--2---:R-:W-:Y:S02]  /*9610*/  SEL R2, RZ, 0x1, P0 ;  /* 0x00000001ff027807 */ /* 0x004fe40000000000 */
[----:B------:R-:W-:Y:S02]  /*9620*/  SEL R3, RZ, 0x1, P1 ;  /* 0x00000001ff037807 */ /* 0x000fe40000800000 */
[----:B------:R-:W-:Y:S01]  /*9630*/  LOP3.LUT R89, R89, R2, RZ, 0x3c, !PT ;  /* 0x0000000259597212 */ /* 0x000fe200078e3cff */
[----:B------:R-:W-:Y:S01]  /*9640*/  UIADD3 UR20, UPT, UPT, UR37, UR5, URZ ;  /* 0x0000000525147290 */ /* 0x000fe2000fffe0ff */
[----:B------:R-:W-:Y:S01]  /*9650*/  LOP3.LUT R90, R90, R3, RZ, 0x3c, !PT ;  /* 0x000000035a5a7212 */ /* 0x000fe200078e3cff */
[----:B------:R-:W-:Y:S01]  /*9660*/  UIADD3 UR16, UPT, UPT, UR38, UR4, URZ ;  /* 0x0000000426107290 */ /* 0x000fe2000fffe0ff */
[----:B------:R-:W-:Y:S02]  /*9670*/  SEL R88, R88, RZ, P0 ;  /* 0x000000ff58587207 */ /* 0x000fe40000000000 */
[----:B------:R-:W-:Y:S01]  /*9680*/  SEL R36, R0, RZ, P1 ;  /* 0x000000ff00247207 */ /* 0x000fe20000800000 */
[----:B------:R-:W-:Y:S08]  /*9690*/  BRA.U UP0, `(.L_x_133) ;  /* 0xffffffbd009c7547 */ /* 0x000ff0000b83ffff */
[----:B------:R-:W-:-:S13]  /*96a0*/  R2UR UR4, R85 ;  /* 0x00000000550472ca */ /* 0x000fda00000e0000 */
[----:B------:R-:W-:-:S09]  /*96b0*/  UISETP.NE.AND UP0, UPT, UR4, URZ, UPT ;  /* 0x000000ff0400728c */ /* 0x000fd2000bf05270 */
[----:B------:R-:W-:Y:S05]  /*96c0*/  BRA.U !UP0, `(.L_x_134) ;  /* 0x0000000108487547 */ /* 0x000fea000b800000 */
[----:B------:R-:W2:Y:S02]  /*96d0*/  LDCU.64 UR4, c[0x0][0x890] ;  /* 0x00011200ff0477ac */ /* 0x000ea40008000a00 */
[----:B--2---:R-:W-:-:S04]  /*96e0*/  UISETP.NE.U32.AND UP0, UPT, UR4, URZ, UPT ;  /* 0x000000ff0400728c */ /* 0x004fc8000bf05070 */
[----:B------:R-:W-:-:S09]  /*96f0*/  UISETP.NE.AND.EX UP0, UPT, UR5, URZ, UPT, UP0 ;  /* 0x000000ff0500728c */ /* 0x000fd2000bf05300 */
[----:B------:R-:W-:Y:S05]  /*9700*/  BRA.U UP0, `(.L_x_135) ;  /* 0x00000001000c7547 */ /* 0x000fea000b800000 */
[----:B------:R-:W-:-:S13]  /*9710*/  FSETP.NEU.AND P0, PT, R41, RZ, PT ;  /* 0x000000ff2900720b */ /* 0x000fda0003f0d000 */
[----:B------:R-:W-:Y:S05]  /*9720*/  @!P0 EXIT ;  /* 0x000000000000894d */ /* 0x000fea0003800000 */
[----:B------:R-:W-:Y:S05]  /*9730*/  BRA `(.L_x_134) ;  /* 0x00000000002c7947 */ /* 0x000fea0003800000 */
.L_x_135:
[----:B------:R-:W-:Y:S01]  /*9740*/  ISETP.NE.AND P0, PT, R87, RZ, PT ;  /* 0x000000ff5700720c */ /* 0x000fe20003f05270 */
[----:B------:R-:W-:-:S12]  /*9750*/  BSSY.RECONVERGENT B0, `(.L_x_134) ;  /* 0x0000009000007945 */ /* 0x000fd80003800200 */
[----:B------:R-:W-:Y:S05]  /*9760*/  @P0 BRA `(.L_x_136) ;  /* 0x0000000000140947 */ /* 0x000fea0003800000 */
[----:B------:R-:W2:Y:S02]  /*9770*/  LDCU.64 UR4, c[0x0][0x888] ;  /* 0x00011100ff0477ac */ /* 0x000ea40008000a00 */
[----:B--2---:R-:W-:-:S04]  /*9780*/  ISETP.NE.U32.AND P0, PT, RZ, UR4, PT ;  /* 0x00000004ff007c0c */ /* 0x004fc8000bf05070 */
[----:B------:R-:W-:-:S13]  /*9790*/  ISETP.NE.AND.EX P0, PT, RZ, UR5, PT, P0 ;  /* 0x00000005ff007c0c */ /* 0x000fda000bf05300 */
[----:B------:R-:W-:Y:S05]  /*97a0*/  @!P0 EXIT ;  /* 0x000000000000894d */ /* 0x000fea0003800000 */
[----:B------:R-:W-:Y:S05]  /*97b0*/  BRA `(.L_x_137) ;  /* 0x0000000000087947 */ /* 0x000fea0003800000 */
.L_x_136:
[----:B------:R-:W-:-:S13]  /*97c0*/  FSETP.NEU.AND P0, PT, R41, RZ, PT ;  /* 0x000000ff2900720b */ /* 0x000fda0003f0d000 */
[----:B------:R-:W-:Y:S05]  /*97d0*/  @!P0 EXIT ;  /* 0x000000000000894d */ /* 0x000fea0003800000 */
.L_x_137:
[----:B------:R-:W-:Y:S05]  /*97e0*/  BSYNC.RECONVERGENT B0 ;  /* 0x0000000000007941 */ /* 0x000fea0003800200 */
.L_x_134:
[----:B------:R-:W2:Y:S01]  /*97f0*/  S2UR UR5, SR_CgaCtaId ;  /* 0x00000000000579c3 */ /* 0x000ea20000008800 */
[----:B------:R-:W-:Y:S01]  /*9800*/  ULEA UR4, UR46, UR44, 0x3 ;  /* 0x0000002c2e047291 */ /* 0x000fe2000f8e18ff */
[----:B------:R-:W-:-:S04]  /*9810*/  DEPBAR.LE SB0, 0x0 ;  /* 0x000080000000791a */ /* 0x000fc80000000000 */
[----:B------:R-:W-:-:S04]  /*9820*/  UIADD3 UR4, UPT, UPT, UR4, 0x60, URZ ;  /* 0x0000006004047890 */ /* 0x000fc8000fffe0ff */
[----:B--2---:R-:W-:-:S09]  /*9830*/  UPRMT UR4, UR5, 0x654, UR4 ;  /* 0x0000065405047896 */ /* 0x004fd20008000004 */
[----:B------:R-:W-:Y:S01]  /*9840*/  SYNCS.ARRIVE.TRANS64.RED.A1T0 RZ, [UR4], RZ ;  /* 0x000000ffffff79a7 */ /* 0x000fe20008100404 */
[----:B------:R-:W-:Y:S05]  /*9850*/  EXIT ;  /* 0x000000000000794d */ /* 0x000fea0003800000 */
.L_x_24:
[----:B-1----:R1:W3:Y:S02]  /*9860*/  SYNCS.PHASECHK.TRANS64.TRYWAIT P0, [R0+URZ+0x100], R3 ;  /* 0x00010003000075a7 */ /* 0x0022e400080011ff */
[----:B---3--:R-:W-:Y:S05]  /*9870*/  @!P0 NANOSLEEP.SYNCS 0x989680 ;  /* 0x009896800000895d */ /* 0x008fea0003900000 */
[----:B------:R-:W3:Y:S02]  /*9880*/  @!P0 SYNCS.PHASECHK.TRANS64 P0, [R0+URZ+0x100], R3 ;  /* 0x00010003000085a7 */ /* 0x000ee400080010ff */
[----:B---3--:R-:W-:Y:S05]  /*9890*/  @!P0 BRA `(.L_x_24) ;  /* 0xfffffffc00f08947 */ /* 0x008fea000383ffff */
[----:B------:R-:W-:Y:S05]  /*98a0*/  BRA `(.L_x_138) ;  /* 0xffffff80009c7947 */ /* 0x000fea000383ffff */
.L_x_27:
[----:B-1----:R-:W-:-:S07]  /*98b0*/  MOV R0, UR33 ;  /* 0x0000002100007c02 */ /* 0x002fce0008000f00 */
.L_x_139:
[----:B-1----:R1:W3:Y:S02]  /*98c0*/  SYNCS.PHASECHK.TRANS64.TRYWAIT P0, [R0+URZ+0x20], R3 ;  /* 0x00002003000075a7 */ /* 0x0022e400080011ff */
[----:B---3--:R-:W-:Y:S05]  /*98d0*/  @!P0 NANOSLEEP.SYNCS 0x989680 ;  /* 0x009896800000895d */ /* 0x008fea0003900000 */
[----:B------:R-:W3:Y:S02]  /*98e0*/  @!P0 SYNCS.PHASECHK.TRANS64 P0, [R0+URZ+0x20], R3 ;  /* 0x00002003000085a7 */ /* 0x000ee400080010ff */
[----:B---3--:R-:W-:Y:S05]  /*98f0*/  @!P0 BRA `(.L_x_139) ;  /* 0xfffffffc00f08947 */ /* 0x008fea000383ffff */
[----:B------:R-:W-:Y:S05]  /*9900*/  BRA `(.L_x_26) ;  /* 0xffffff8000e07947 */ /* 0x000fea000383ffff */
.L_x_34:
[----:B-1----:R-:W-:-:S07]  /*9910*/  MOV R0, UR17 ;  /* 0x0000001100007c02 */ /* 0x002fce0008000f00 */
.L_x_140:
[----:B-1----:R1:W3:Y:S02]  /*9920*/  SYNCS.PHASECHK.TRANS64.TRYWAIT P0, [R0+URZ+0x20], R3 ;  /* 0x00002003000075a7 */ /* 0x0022e400080011ff */
[----:B---3--:R-:W-:Y:S05]  /*9930*/  @!P0 NANOSLEEP.SYNCS 0x989680 ;  /* 0x009896800000895d */ /* 0x008fea0003900000 */
[----:B------:R-:W3:Y:S02]  /*9940*/  @!P0 SYNCS.PHASECHK.TRANS64 P0, [R0+URZ+0x20], R3 ;  /* 0x00002003000085a7 */ /* 0x000ee400080010ff */
[----:B---3--:R-:W-:Y:S05]  /*9950*/  @!P0 BRA `(.L_x_140) ;  /* 0xfffffffc00f08947 */ /* 0x008fea000383ffff */
[----:B------:R-:W-:Y:S05]  /*9960*/  BRA `(.L_x_33) ;  /* 0xffffff8400a87947 */ /* 0x000fea000383ffff */
.L_x_39:
[----:B-1----:R1:W3:Y:S02]  /*9970*/  SYNCS.PHASECHK.TRANS64.TRYWAIT P0, [R3+URZ+0x90], R0 ;  /* 0x00009000030075a7 */ /* 0x0022e400080011ff */
[----:B---3--:R-:W-:Y:S05]  /*9980*/  @!P0 NANOSLEEP.SYNCS 0x989680 ;  /* 0x009896800000895d */ /* 0x008fea0003900000 */
[----:B------:R-:W3:Y:S02]  /*9990*/  @!P0 SYNCS.PHASECHK.TRANS64 P0, [R3+URZ+0x90], R0 ;  /* 0x00009000030085a7 */ /* 0x000ee400080010ff */
[----:B---3--:R-:W-:Y:S05]  /*99a0*/  @!P0 BRA `(.L_x_39) ;  /* 0xfffffffc00f08947 */ /* 0x008fea000383ffff */
[----:B------:R-:W-:Y:S05]  /*99b0*/  BRA `(.L_x_141) ;  /* 0xffffff8800487947 */ /* 0x000fea000383ffff */
.L_x_43:
[----:B-1----:R-:W-:-:S07]  /*99c0*/  MOV R0, UR4 ;  /* 0x0000000400007c02 */ /* 0x002fce0008000f00 */
.L_x_142:
[----:B-1----:R1:W3:Y:S02]  /*99d0*/  SYNCS.PHASECHK.TRANS64.TRYWAIT P0, [R0+URZ], R3 ;  /* 0x00000003000075a7 */ /* 0x0022e400080011ff */
[----:B---3--:R-:W-:Y:S05]  /*99e0*/  @!P0 NANOSLEEP.SYNCS 0x989680 ;  /* 0x009896800000895d */ /* 0x008fea0003900000 */
[----:B------:R-:W3:Y:S02]  /*99f0*/  @!P0 SYNCS.PHASECHK.TRANS64 P0, [R0+URZ], R3 ;  /* 0x00000003000085a7 */ /* 0x000ee400080010ff */
[----:B---3--:R-:W-:Y:S05]  /*9a00*/  @!P0 BRA `(.L_x_142) ;  /* 0xfffffffc00f08947 */ /* 0x008fea000383ffff */
[----:B------:R-:W-:Y:S05]  /*9a10*/  BRA `(.L_x_143) ;  /* 0xffffff8c00f47947 */ /* 0x000fea000383ffff */
.L_x_44:
[----:B------:R-:W-:-:S07]  /*9a20*/  MOV R0, UR5 ;  /* 0x0000000500007c02 */ /* 0x000fce0008000f00 */
.L_x_144:
[----:B-1----:R1:W3:Y:S02]  /*9a30*/  SYNCS.PHASECHK.TRANS64.TRYWAIT P0, [R0+URZ], R3 ;  /* 0x00000003000075a7 */ /* 0x0022e400080011ff */
[----:B---3--:R-:W-:Y:S05]  /*9a40*/  @!P0 NANOSLEEP.SYNCS 0x989680 ;  /* 0x009896800000895d */ /* 0x008fea0003900000 */
[----:B------:R-:W3:Y:S02]  /*9a50*/  @!P0 SYNCS.PHASECHK.TRANS64 P0, [R0+URZ], R3 ;  /* 0x00000003000085a7 */ /* 0x000ee400080010ff */
[----:B---3--:R-:W-:Y:S05]  /*9a60*/  @!P0 BRA `(.L_x_144) ;  /* 0xfffffffc00f08947 */ /* 0x008fea000383ffff */
[----:B------:R-:W-:Y:S05]  /*9a70*/  BRA `(.L_x_145) ;  /* 0xffffff9000007947 */ /* 0x000fea000383ffff */
.L_x_45:
[----:B------:R-:W-:-:S07]  /*9a80*/  MOV R0, UR5 ;  /* 0x0000000500007c02 */ /* 0x000fce0008000f00 */
.L_x_146:
[----:B-1----:R1:W3:Y:S02]  /*9a90*/  SYNCS.PHASECHK.TRANS64.TRYWAIT P0, [R0+URZ], R3 ;  /* 0x00000003000075a7 */ /* 0x0022e400080011ff */
[----:B---3--:R-:W-:Y:S05]  /*9aa0*/  @!P0 NANOSLEEP.SYNCS 0x989680 ;  /* 0x009896800000895d */ /* 0x008fea0003900000 */
[----:B------:R-:W3:Y:S02]  /*9ab0*/  @!P0 SYNCS.PHASECHK.TRANS64 P0, [R0+URZ], R3 ;  /* 0x00000003000085a7 */ /* 0x000ee400080010ff */
[----:B---3--:R-:W-:Y:S05]  /*9ac0*/  @!P0 BRA `(.L_x_146) ;  /* 0xfffffffc00f08947 */ /* 0x008fea000383ffff */
[----:B------:R-:W-:Y:S05]  /*9ad0*/  BRA `(.L_x_147) ;  /* 0xffffff90000c7947 */ /* 0x000fea000383ffff */
.L_x_48:
[----:B--2---:R2:W3:Y:S02]  /*9ae0*/  SYNCS.PHASECHK.TRANS64.TRYWAIT P0, [R2+URZ+0xf0], R5 ;  /* 0x0000f005020075a7 */ /* 0x0044e400080011ff */
[----:B---3--:R-:W-:Y:S05]  /*9af0*/  @!P0 NANOSLEEP.SYNCS 0x989680 ;  /* 0x009896800000895d */ /* 0x008fea0003900000 */
[----:B------:R-:W3:Y:S02]  /*9b00*/  @!P0 SYNCS.PHASECHK.TRANS64 P0, [R2+URZ+0xf0], R5 ;  /* 0x0000f005020085a7 */ /* 0x000ee400080010ff */
[----:B---3--:R-:W-:Y:S05]  /*9b10*/  @!P0 BRA `(.L_x_48) ;  /* 0xfffffffc00f08947 */ /* 0x008fea000383ffff */
[----:B------:R-:W-:Y:S05]  /*9b20*/  BRA `(.L_x_148) ;  /* 0xffffff9000707947 */ /* 0x000fea000383ffff */
.L_x_49:
[----:B------:R-:W-:-:S07]  /*9b30*/  MOV R2, UR4 ;  /* 0x0000000400027c02 */ /* 0x000fce0008000f00 */
.L_x_149:
[----:B--2---:R2:W3:Y:S02]  /*9b40*/  SYNCS.PHASECHK.TRANS64.TRYWAIT P0, [R2+URZ+0xa0], R5 ;  /* 0x0000a005020075a7 */ /* 0x0044e400080011ff */
[----:B---3--:R-:W-:Y:S05]  /*9b50*/  @!P0 NANOSLEEP.SYNCS 0x989680 ;  /* 0x009896800000895d */ /* 0x008fea0003900000 */
[----:B------:R-:W3:Y:S02]  /*9b60*/  @!P0 SYNCS.PHASECHK.TRANS64 P0, [R2+URZ+0xa0], R5 ;  /* 0x0000a005020085a7 */ /* 0x000ee400080010ff */
[----:B---3--:R-:W-:Y:S05]  /*9b70*/  @!P0 BRA `(.L_x_149) ;  /* 0xfffffffc00f08947 */ /* 0x008fea000383ffff */
[----:B------:R-:W-:Y:S05]  /*9b80*/  BRA `(.L_x_150) ;  /* 0xffffff9000807947 */ /* 0x000fea000383ffff */
.L_x_50:
[----:B--2---:R2:W3:Y:S02]  /*9b90*/  SYNCS.PHASECHK.TRANS64.TRYWAIT P1, [R2+URZ+0x90], R5 ;  /* 0x00009005020075a7 */ /* 0x0044e400080211ff */
[----:B---3--:R-:W-:Y:S05]  /*9ba0*/  @!P1 NANOSLEEP.SYNCS 0x989680 ;  /* 0x009896800000995d */ /* 0x008fea0003900000 */
[----:B------:R-:W3:Y:S02]  /*9bb0*/  @!P1 SYNCS.PHASECHK.TRANS64 P1, [R2+URZ+0x90], R5 ;  /* 0x00009005020095a7 */ /* 0x000ee400080210ff */
[----:B---3--:R-:W-:Y:S05]  /*9bc0*/  @!P1 BRA `(.L_x_50) ;  /* 0xfffffffc00f09947 */ /* 0x008fea000383ffff */
[----:B------:R-:W-:Y:S05]  /*9bd0*/  BRA `(.L_x_151) ;  /* 0xffffff9000b07947 */ /* 0x000fea000383ffff */
.L_x_53:
[----:B------:R-:W-:-:S07]  /*9be0*/  MOV R0, UR4 ;  /* 0x0000000400007c02 */ /* 0x000fce0008000f00 */
.L_x_152:
[----:B--2---:R2:W3:Y:S02]  /*9bf0*/  SYNCS.PHASECHK.TRANS64.TRYWAIT P0, [R0+URZ+0xa0], R3 ;  /* 0x0000a003000075a7 */ /* 0x0044e400080011ff */
[----:B---3--:R-:W-:Y:S05]  /*9c00*/  @!P0 NANOSLEEP.SYNCS 0x989680 ;  /* 0x009896800000895d */ /* 0x008fea0003900000 */
[----:B------:R-:W3:Y:S02]  /*9c10*/  @!P0 SYNCS.PHASECHK.TRANS64 P0, [R0+URZ+0xa0], R3 ;  /* 0x0000a003000085a7 */ /* 0x000ee400080010ff */
[----:B---3--:R-:W-:Y:S05]  /*9c20*/  @!P0 BRA `(.L_x_152) ;  /* 0xfffffffc00f08947 */ /* 0x008fea000383ffff */
[----:B------:R-:W-:Y:S05]  /*9c30*/  BRA `(.L_x_52) ;  /* 0xffffff9400047947 */ /* 0x000fea000383ffff */
.L_x_60:
[----:B-1----:R1:W2:Y:S02]  /*9c40*/  SYNCS.PHASECHK.TRANS64.TRYWAIT P1, [R0+URZ+0x90], R5 ;  /* 0x00009005000075a7 */ /* 0x0022a400080211ff */
[----:B--2---:R-:W-:Y:S05]  /*9c50*/  @!P1 NANOSLEEP.SYNCS 0x989680 ;  /* 0x009896800000995d */ /* 0x004fea0003900000 */
[----:B------:R-:W2:Y:S02]  /*9c60*/  @!P1 SYNCS.PHASECHK.TRANS64 P1, [R0+URZ+0x90], R5 ;  /* 0x00009005000095a7 */ /* 0x000ea400080210ff */
[----:B--2---:R-:W-:Y:S05]  /*9c70*/  @!P1 BRA `(.L_x_60) ;  /* 0xfffffffc00f09947 */ /* 0x004fea000383ffff */
[----:B------:R-:W-:Y:S05]  /*9c80*/  BRA `(.L_x_153) ;  /* 0xffffff98007c7947 */ /* 0x000fea000383ffff */
.L_x_61:
[----:B------:R-:W-:-:S07]  /*9c90*/  MOV R3, UR31 ;  /* 0x0000001f00037c02 */ /* 0x000fce0008000f00 */
.L_x_154:
[----:B-1----:R1:W2:Y:S02]  /*9ca0*/  SYNCS.PHASECHK.TRANS64.TRYWAIT P0, [R3+URZ+0xd0], R0 ;  /* 0x0000d000030075a7 */ /* 0x0022a400080011ff */
[----:B--2---:R-:W-:Y:S05]  /*9cb0*/  @!P0 NANOSLEEP.SYNCS 0x989680 ;  /* 0x009896800000895d */ /* 0x004fea0003900000 */
[----:B------:R-:W2:Y:S02]  /*9cc0*/  @!P0 SYNCS.PHASECHK.TRANS64 P0, [R3+URZ+0xd0], R0 ;  /* 0x0000d000030085a7 */ /* 0x000ea400080010ff */
[----:B--2---:R-:W-:Y:S05]  /*9cd0*/  @!P0 BRA `(.L_x_154) ;  /* 0xfffffffc00f08947 */ /* 0x004fea000383ffff */
[----:B------:R-:W-:Y:S05]  /*9ce0*/  BRA `(.L_x_155) ;  /* 0xffffff9800cc7947 */ /* 0x000fea000383ffff */
.L_x_64:
[----:B------:R-:W-:Y:S07]  /*9cf0*/  MOV R0, UR5 ;  /* 0x0000000500007c02 */ /* 0x000fee0008000f00 */
.L_x_156:
[----:B-1----:R1:W2:Y:S02]  /*9d00*/  SYNCS.PHASECHK.TRANS64.TRYWAIT P0, [R0+URZ], R3 ;  /* 0x00000003000075a7 */ /* 0x0022a400080011ff */
[----:B--2---:R-:W-:Y:S05]  /*9d10*/  @!P0 NANOSLEEP.SYNCS 0x989680 ;  /* 0x009896800000895d */ /* 0x004fea0003900000 */
[----:B------:R-:W2:Y:S02]  /*9d20*/  @!P0 SYNCS.PHASECHK.TRANS64 P0, [R0+URZ], R3 ;  /* 0x00000003000085a7 */ /* 0x000ea400080010ff */
[----:B--2---:R-:W-:Y:S05]  /*9d30*/  @!P0 BRA `(.L_x_156) ;  /* 0xfffffffc00f08947 */ /* 0x004fea000383ffff */
[----:B------:R-:W-:Y:S05]  /*9d40*/  BRA `(.L_x_63) ;  /* 0xffffff9800e87947 */ /* 0x000fea000383ffff */
.L_x_67:
[----:B------:R-:W-:-:S07]  /*9d50*/  MOV R0, UR4 ;  /* 0x0000000400007c02 */ /* 0x000fce0008000f00 */
.L_x_157:
[----:B--2---:R2:W4:Y:S02]  /*9d60*/  SYNCS.PHASECHK.TRANS64.TRYWAIT P0, [R0+URZ], R3 ;  /* 0x00000003000075a7 */ /* 0x00452400080011ff */
[----:B----4-:R-:W-:Y:S05]  /*9d70*/  @!P0 NANOSLEEP.SYNCS 0x989680 ;  /* 0x009896800000895d */ /* 0x010fea0003900000 */
[----:B------:R-:W4:Y:S02]  /*9d80*/  @!P0 SYNCS.PHASECHK.TRANS64 P0, [R0+URZ], R3 ;  /* 0x00000003000085a7 */ /* 0x000f2400080010ff */
[----:B----4-:R-:W-:Y:S05]  /*9d90*/  @!P0 BRA `(.L_x_157) ;  /* 0xfffffffc00f08947 */ /* 0x010fea000383ffff */
[----:B------:R-:W-:Y:S05]  /*9da0*/  BRA `(.L_x_158) ;  /* 0xffffff9c00c47947 */ /* 0x000fea000383ffff */
.L_x_68:
[----:B------:R-:W-:-:S07]  /*9db0*/  MOV R0, UR5 ;  /* 0x0000000500007c02 */ /* 0x000fce0008000f00 */
.L_x_159:
[----:B-1----:R1:W2:Y:S02]  /*9dc0*/  SYNCS.PHASECHK.TRANS64.TRYWAIT P0, [R0+URZ], R3 ;  /* 0x00000003000075a7 */ /* 0x0022a400080011ff */
[----:B--2---:R-:W-:Y:S05]  /*9dd0*/  @!P0 NANOSLEEP.SYNCS 0x989680 ;  /* 0x009896800000895d */ /* 0x004fea0003900000 */
[----:B------:R-:W2:Y:S02]  /*9de0*/  @!P0 SYNCS.PHASECHK.TRANS64 P0, [R0+URZ], R3 ;  /* 0x00000003000085a7 */ /* 0x000ea400080010ff */
[----:B--2---:R-:W-:Y:S05]  /*9df0*/  @!P0 BRA `(.L_x_159) ;  /* 0xfffffffc00f08947 */ /* 0x004fea000383ffff */
[----:B------:R-:W-:Y:S05]  /*9e00*/  BRA `(.L_x_160) ;  /* 0xffffff9c00d07947 */ /* 0x000fea000383ffff */
.L_x_69:
[----:B------:R-:W-:-:S07]  /*9e10*/  MOV R0, UR5 ;  /* 0x0000000500007c02 */ /* 0x000fce0008000f00 */
.L_x_161:
[----:B-1----:R1:W2:Y:S02]  /*9e20*/  SYNCS.PHASECHK.TRANS64.TRYWAIT P0, [R0+URZ], R3 ;  /* 0x00000003000075a7 */ /* 0x0022a400080011ff */
[----:B--2---:R-:W-:Y:S05]  /*9e30*/  @!P0 NANOSLEEP.SYNCS 0x989680 ;  /* 0x009896800000895d */ /* 0x004fea0003900000 */
[----:B------:R-:W2:Y:S02]  /*9e40*/  @!P0 SYNCS.PHASECHK.TRANS64 P0, [R0+URZ], R3 ;  /* 0x00000003000085a7 */ /* 0x000ea400080010ff */
[----:B--2---:R-:W-:Y:S05]  /*9e50*/  @!P0 BRA `(.L_x_161) ;  /* 0xfffffffc00f08947 */ /* 0x004fea000383ffff */
[----:B------:R-:W-:Y:S05]  /*9e60*/  BRA `(.L_x_162) ;  /* 0xffffff9c00dc7947 */ /* 0x000fea000383ffff */
.L_x_70:
[----:B------:R-:W-:-:S07]  /*9e70*/  MOV R0, UR4 ;  /* 0x0000000400007c02 */ /* 0x000fce0008000f00 */
.L_x_163:
[----:B-1----:R1:W2:Y:S02]  /*9e80*/  SYNCS.PHASECHK.TRANS64.TRYWAIT P0, [R0+URZ], R3 ;  /* 0x00000003000075a7 */ /* 0x0022a400080011ff */
[----:B--2---:R-:W-:Y:S05]  /*9e90*/  @!P0 NANOSLEEP.SYNCS 0x989680 ;  /* 0x009896800000895d */ /* 0x004fea0003900000 */
[----:B------:R-:W2:Y:S02]  /*9ea0*/  @!P0 SYNCS.PHASECHK.TRANS64 P0, [R0+URZ], R3 ;  /* 0x00000003000085a7 */ /* 0x000ea400080010ff */
[----:B--2---:R-:W-:Y:S05]  /*9eb0*/  @!P0 BRA `(.L_x_163) ;  /* 0xfffffffc00f08947 */ /* 0x004fea000383ffff */
[----:B------:R-:W-:Y:S05]  /*9ec0*/  BRA `(.L_x_164) ;  /* 0xffffff9c00e87947 */ /* 0x000fea000383ffff */
.L_x_75:
[----:B--2---:R2:W3:Y:S02]  /*9ed0*/  SYNCS.PHASECHK.TRANS64.TRYWAIT P0, [R12+URZ+0x90], R9 ;  /* 0x000090090c0075a7 */ /* 0x0044e400080011ff */
[----:B---3--:R-:W-:Y:S05]  /*9ee0*/  @!P0 NANOSLEEP.SYNCS 0x989680 ;  /* 0x009896800000895d */ /* 0x008fea0003900000 */
[----:B------:R-:W3:Y:S02]  /*9ef0*/  @!P0 SYNCS.PHASECHK.TRANS64 P0, [R12+URZ+0x90], R9 ;  /* 0x000090090c0085a7 */ /* 0x000ee400080010ff */
[----:B---3--:R-:W-:Y:S05]  /*9f00*/  @!P0 BRA `(.L_x_75) ;  /* 0xfffffffc00f08947 */ /* 0x008fea000383ffff */
[----:B------:R-:W-:Y:S05]  /*9f10*/  BRA `(.L_x_165) ;  /* 0xffffffa400187947 */ /* 0x000fea000383ffff */
.L_x_78:
[----:B------:R-:W-:Y:S07]  /*9f20*/  MOV R0, UR21 ;  /* 0x0000001500007c02 */ /* 0x000fee0008000f00 */
.L_x_166:
[----:B--2---:R2:W3:Y:S02]  /*9f30*/  SYNCS.PHASECHK.TRANS64.TRYWAIT P2, [R0+URZ+0x88], R11 ;  /* 0x0000880b000075a7 */ /* 0x0044e400080411ff */
[----:B---3--:R-:W-:Y:S05]  /*9f40*/  @!P2 NANOSLEEP.SYNCS 0x989680 ;  /* 0x009896800000a95d */ /* 0x008fea0003900000 */
[----:B------:R-:W3:Y:S02]  /*9f50*/  @!P2 SYNCS.PHASECHK.TRANS64 P2, [R0+URZ+0x88], R11 ;  /* 0x0000880b0000a5a7 */ /* 0x000ee400080410ff */
[----:B---3--:R-:W-:Y:S05]  /*9f60*/  @!P2 BRA `(.L_x_166) ;  /* 0xfffffffc00f0a947 */ /* 0x008fea000383ffff */
[----:B------:R-:W-:Y:S05]  /*9f70*/  BRA `(.L_x_77) ;  /* 0xffffffa800807947 */ /* 0x000fea000383ffff */
.L_x_81:
[----:B--2---:R-:W-:Y:S07]  /*9f80*/  MOV R0, UR21 ;  /* 0x0000001500007c02 */ /* 0x004fee0008000f00 */
.L_x_167:
[----:B--2---:R2:W3:Y:S02]  /*9f90*/  SYNCS.PHASECHK.TRANS64.TRYWAIT P0, [R0+URZ+0x60], R9 ;  /* 0x00006009000075a7 */ /* 0x0044e400080011ff */
[----:B---3--:R-:W-:Y:S05]  /*9fa0*/  @!P0 NANOSLEEP.SYNCS 0x989680 ;  /* 0x009896800000895d */ /* 0x008fea0003900000 */
[----:B------:R-:W3:Y:S02]  /*9fb0*/  @!P0 SYNCS.PHASECHK.TRANS64 P0, [R0+URZ+0x60], R9 ;  /* 0x00006009000085a7 */ /* 0x000ee400080010ff */
[----:B---3--:R-:W-:Y:S05]  /*9fc0*/  @!P0 BRA `(.L_x_167) ;  /* 0xfffffffc00f08947 */ /* 0x008fea000383ffff */
[----:B------:R-:W-:Y:S05]  /*9fd0*/  BRA `(.L_x_168) ;  /* 0xffffffa800dc7947 */ /* 0x000fea000383ffff */
.L_x_82:
[----:B------:R-:W-:Y:S07]  /*9fe0*/  MOV R0, UR21 ;  /* 0x0000001500007c02 */ /* 0x000fee0008000f00 */
.L_x_169:
[----:B--2---:R2:W3:Y:S02]  /*9ff0*/  SYNCS.PHASECHK.TRANS64.TRYWAIT P0, [R0+URZ+0x68], R9 ;  /* 0x00006809000075a7 */ /* 0x0044e400080011ff */
[----:B---3--:R-:W-:Y:S05]  /*a000*/  @!P0 NANOSLEEP.SYNCS 0x989680 ;  /* 0x009896800000895d */ /* 0x008fea0003900000 */
[----:B------:R-:W3:Y:S02]  /*a010*/  @!P0 SYNCS.PHASECHK.TRANS64 P0, [R0+URZ+0x68], R9 ;  /* 0x00006809000085a7 */ /* 0x000ee400080010ff */
[----:B---3--:R-:W-:Y:S05]  /*a020*/  @!P0 BRA `(.L_x_169) ;  /* 0xfffffffc00f08947 */ /* 0x008fea000383ffff */
[----:B------:R-:W-:Y:S05]  /*a030*/  BRA `(.L_x_170) ;  /* 0xffffffac00147947 */ /* 0x000fea000383ffff */
.L_x_83:
[----:B------:R-:W-:Y:S07]  /*a040*/  MOV R0, UR21 ;  /* 0x0000001500007c02 */ /* 0x000fee0008000f00 */
.L_x_171:
[----:B--2---:R2:W3:Y:S02]  /*a050*/  SYNCS.PHASECHK.TRANS64.TRYWAIT P0, [R0+URZ+0x70], R9 ;  /* 0x00007009000075a7 */ /* 0x0044e400080011ff */
[----:B---3--:R-:W-:Y:S05]  /*a060*/  @!P0 NANOSLEEP.SYNCS 0x989680 ;  /* 0x009896800000895d */ /* 0x008fea0003900000 */
[----:B------:R-:W3:Y:S02]  /*a070*/  @!P0 SYNCS.PHASECHK.TRANS64 P0, [R0+URZ+0x70], R9 ;  /* 0x00007009000085a7 */ /* 0x000ee400080010ff */
[----:B---3--:R-:W-:Y:S05]  /*a080*/  @!P0 BRA `(.L_x_171) ;  /* 0xfffffffc00f08947 */ /* 0x008fea000383ffff */
[----:B------:R-:W-:Y:S05]  /*a090*/  BRA `(.L_x_172) ;  /* 0xffffffac00587947 */ /* 0x000fea000383ffff */
.L_x_84:
[----:B------:R-:W-:Y:S07]  /*a0a0*/  MOV R0, UR21 ;  /* 0x0000001500007c02 */ /* 0x000fee0008000f00 */
.L_x_173:
[----:B--2---:R2:W3:Y:S02]  /*a0b0*/  SYNCS.PHASECHK.TRANS64.TRYWAIT P0, [R0+URZ+0x78], R9 ;  /* 0x00007809000075a7 */ /* 0x0044e400080011ff */
[----:B---3--:R-:W-:Y:S05]  /*a0c0*/  @!P0 NANOSLEEP.SYNCS 0x989680 ;  /* 0x009896800000895d */ /* 0x008fea0003900000 */
[----:B------:R-:W3:Y:S02]  /*a0d0*/  @!P0 SYNCS.PHASECHK.TRANS64 P0, [R0+URZ+0x78], R9 ;  /* 0x00007809000085a7 */ /* 0x000ee400080010ff */
[----:B---3--:R-:W-:Y:S05]  /*a0e0*/  @!P0 BRA `(.L_x_173) ;  /* 0xfffffffc00f08947 */ /* 0x008fea000383ffff */
[----:B------:R-:W-:Y:S05]  /*a0f0*/  BRA `(.L_x_174) ;  /* 0xffffffac00987947 */ /* 0x000fea000383ffff */
.L_x_86:
[----:B------:R-:W-:-:S07]  /*a100*/  MOV R0, UR21 ;  /* 0x0000001500007c02 */ /* 0x000fce0008000f00 */
.L_x_175:
[----:B---3--:R3:W4:Y:S02]  /*a110*/  SYNCS.PHASECHK.TRANS64.TRYWAIT P0, [R0+URZ+0x60], R3 ;  /* 0x00006003000075a7 */ /* 0x00872400080011ff */
[----:B----4-:R-:W-:Y:S05]  /*a120*/  @!P0 NANOSLEEP.SYNCS 0x989680 ;  /* 0x009896800000895d */ /* 0x010fea0003900000 */
[----:B------:R-:W4:Y:S02]  /*a130*/  @!P0 SYNCS.PHASECHK.TRANS64 P0, [R0+URZ+0x60], R3 ;  /* 0x00006003000085a7 */ /* 0x000f2400080010ff */
[----:B----4-:R-:W-:Y:S05]  /*a140*/  @!P0 BRA `(.L_x_175) ;  /* 0xfffffffc00f08947 */ /* 0x010fea000383ffff */
[----:B------:R-:W-:Y:S05]  /*a150*/  BRA `(.L_x_176) ;  /* 0xffffffb000107947 */ /* 0x000fea000383ffff */
.L_x_87:
[----:B---3--:R-:W-:-:S07]  /*a160*/  MOV R0, UR21 ;  /* 0x0000001500007c02 */ /* 0x008fce0008000f00 */
.L_x_177:
[----:B---3--:R3:W4:Y:S02]  /*a170*/  SYNCS.PHASECHK.TRANS64.TRYWAIT P0, [R0+URZ+0x68], R3 ;  /* 0x00006803000075a7 */ /* 0x00872400080011ff */
[----:B----4-:R-:W-:Y:S05]  /*a180*/  @!P0 NANOSLEEP.SYNCS 0x989680 ;  /* 0x009896800000895d */ /* 0x010fea0003900000 */
[----:B------:R-:W4:Y:S02]  /*a190*/  @!P0 SYNCS.PHASECHK.TRANS64 P0, [R0+URZ+0x68], R3 ;  /* 0x00006803000085a7 */ /* 0x000f2400080010ff */
[----:B----4-:R-:W-:Y:S05]  /*a1a0*/  @!P0 BRA `(.L_x_177) ;  /* 0xfffffffc00f08947 */ /* 0x010fea000383ffff */
[----:B------:R-:W-:Y:S05]  /*a1b0*/  BRA `(.L_x_178) ;  /* 0xffffffb000007947 */ /* 0x000fea000383ffff */
.L_x_88:
[----:B---3--:R-:W-:-:S07]  /*a1c0*/  MOV R0, UR21 ;  /* 0x0000001500007c02 */ /* 0x008fce0008000f00 */
.L_x_179:
[----:B---3--:R3:W4:Y:S02]  /*a1d0*/  SYNCS.PHASECHK.TRANS64.TRYWAIT P0, [R0+URZ+0x70], R3 ;  /* 0x00007003000075a7 */ /* 0x00872400080011ff */
[----:B----4-:R-:W-:Y:S05]  /*a1e0*/  @!P0 NANOSLEEP.SYNCS 0x989680 ;  /* 0x009896800000895d */ /* 0x010fea0003900000 */
[----:B------:R-:W4:Y:S02]  /*a1f0*/  @!P0 SYNCS.PHASECHK.TRANS64 P0, [R0+URZ+0x70], R3 ;  /* 0x00007003000085a7 */ /* 0x000f2400080010ff */
[----:B----4-:R-:W-:Y:S05]  /*a200*/  @!P0 BRA `(.L_x_179) ;  /* 0xfffffffc00f08947 */ /* 0x010fea000383ffff */
[----:B------:R-:W-:Y:S05]  /*a210*/  BRA `(.L_x_180) ;  /* 0xffffffac00f07947 */ /* 0x000fea000383ffff */
.L_x_90:
[----:B-1----:R1:W2:Y:S02]  /*a220*/  SYNCS.PHASECHK.TRANS64.TRYWAIT P0, [R3+URZ+0x90], R0 ;  /* 0x00009000030075a7 */ /* 0x0022a400080011ff */
[----:B--2---:R-:W-:Y:S05]  /*a230*/  @!P0 NANOSLEEP.SYNCS 0x989680 ;  /* 0x009896800000895d */ /* 0x004fea0003900000 */
[----:B------:R-:W2:Y:S02]  /*a240*/  @!P0 SYNCS.PHASECHK.TRANS64 P0, [R3+URZ+0x90], R0 ;  /* 0x00009000030085a7 */ /* 0x000ea400080010ff */
[----:B--2---:R-:W-:Y:S05]  /*a250*/  @!P0 BRA `(.L_x_90) ;  /* 0xfffffffc00f08947 */ /* 0x004fea000383ffff */
[----:B------:R-:W-:Y:S05]  /*a260*/  BRA `(.L_x_181) ;  /* 0xffffffb000bc7947 */ /* 0x000fea000383ffff */
.L_x_101:
[----:B-1----:R-:W-:Y:S04]  /*a270*/  MOV R0, UR44 ;  /* 0x0000002c00007c02 */ /* 0x002fe80008000f00 */
[----:B------:R1:W2:Y:S03]  /*a280*/  SYNCS.PHASECHK.TRANS64.TRYWAIT P1, [R0+URZ+0x40], R5 ;  /* 0x00004005000075a7 */ /* 0x0002a600080211ff */
[----:B--2---:R-:W-:Y:S05]  /*a290*/  @!P1 NANOSLEEP.SYNCS 0x989680 ;  /* 0x009896800000995d */ /* 0x004fea0003900000 */
[----:B------:R-:W2:Y:S02]  /*a2a0*/  @!P1 SYNCS.PHASECHK.TRANS64 P1, [R0+URZ+0x40], R5 ;  /* 0x00004005000095a7 */ /* 0x000ea400080210ff */
[----:B--2---:R-:W-:Y:S05]  /*a2b0*/  @!P1 BRA `(.L_x_101) ;  /* 0xfffffffc00ec9947 */ /* 0x004fea000383ffff */
[----:B------:R-:W-:Y:S05]  /*a2c0*/  BRA `(.L_x_100) ;  /* 0xffffffc000507947 */ /* 0x000fea000383ffff */
.L_x_103:
[----:B-1----:R1:W4:Y:S02]  /*a2d0*/  SYNCS.PHASECHK.TRANS64.TRYWAIT P0, [R98+URZ+0xb0], R3 ;  /* 0x0000b003620075a7 */ /* 0x00232400080011ff */
[----:B----4-:R-:W-:Y:S05]  /*a2e0*/  @!P0 NANOSLEEP.SYNCS 0x989680 ;  /* 0x009896800000895d */ /* 0x010fea0003900000 */
[----:B------:R-:W4:Y:S02]  /*a2f0*/  @!P0 SYNCS.PHASECHK.TRANS64 P0, [R98+URZ+0xb0], R3 ;  /* 0x0000b003620085a7 */ /* 0x000f2400080010ff */
[----:B----4-:R-:W-:Y:S05]  /*a300*/  @!P0 BRA `(.L_x_103) ;  /* 0xfffffffc00f08947 */ /* 0x010fea000383ffff */
[----:B------:R-:W-:Y:S05]  /*a310*/  BRA `(.L_x_102) ;  /* 0xffffffc0007c7947 */ /* 0x000fea000383ffff */
.L_x_112:
[----:B--2---:R2:W3:Y:S02]  /*a320*/  SYNCS.PHASECHK.TRANS64.TRYWAIT P0, [R3+URZ+0x40], R0 ;  /* 0x00004000030075a7 */ /* 0x0044e400080011ff */
[----:B---3--:R-:W-:Y:S05]  /*a330*/  @!P0 NANOSLEEP.SYNCS 0x989680 ;  /* 0x009896800000895d */ /* 0x008fea0003900000 */
[----:B------:R-:W3:Y:S02]  /*a340*/  @!P0 SYNCS.PHASECHK.TRANS64 P0, [R3+URZ+0x40], R0 ;  /* 0x00004000030085a7 */ /* 0x000ee400080010ff */
[----:B---3--:R-:W-:Y:S05]  /*a350*/  @!P0 BRA `(.L_x_112) ;  /* 0xfffffffc00f08947 */ /* 0x008fea000383ffff */
[----:B------:R-:W-:Y:S05]  /*a360*/  BRA `(.L_x_111) ;  /* 0xffffffcc00607947 */ /* 0x000fea000383ffff */
.L_x_120:
[----:B-1----:R1:W3:Y:S02]  /*a370*/  SYNCS.PHASECHK.TRANS64.TRYWAIT P0, [R63+URZ+0x40], R4 ;  /* 0x000040043f0075a7 */ /* 0x0022e400080011ff */
[----:B---3--:R-:W-:Y:S05]  /*a380*/  @!P0 NANOSLEEP.SYNCS 0x989680 ;  /* 0x009896800000895d */ /* 0x008fea0003900000 */
[----:B------:R-:W3:Y:S02]  /*a390*/  @!P0 SYNCS.PHASECHK.TRANS64 P0, [R63+URZ+0x40], R4 ;  /* 0x000040043f0085a7 */ /* 0x000ee400080010ff */
[----:B---3--:R-:W-:Y:S05]  /*a3a0*/  @!P0 BRA `(.L_x_120) ;  /* 0xfffffffc00f08947 */ /* 0x008fea000383ffff */
[----:B------:R-:W-:Y:S05]  /*a3b0*/  BRA `(.L_x_119) ;  /* 0xffffffd800687947 */ /* 0x000fea000383ffff */
.L_x_128:
[----:B-1----:R1:W3:Y:S02]  /*a3c0*/  SYNCS.PHASECHK.TRANS64.TRYWAIT P0, [R108+URZ+0x40], R3 ;  /* 0x000040036c0075a7 */ /* 0x0022e400080011ff */
[----:B---3--:R-:W-:Y:S05]  /*a3d0*/  @!P0 NANOSLEEP.SYNCS 0x989680 ;  /* 0x009896800000895d */ /* 0x008fea0003900000 */
[----:B------:R-:W3:Y:S02]  /*a3e0*/  @!P0 SYNCS.PHASECHK.TRANS64 P0, [R108+URZ+0x40], R3 ;  /* 0x000040036c0085a7 */ /* 0x000ee400080010ff */
[----:B---3--:R-:W-:Y:S05]  /*a3f0*/  @!P0 BRA `(.L_x_128) ;  /* 0xfffffffc00f08947 */ /* 0x008fea000383ffff */
[----:B------:R-:W-:Y:S05]  /*a400*/  BRA `(.L_x_127) ;  /* 0xffffffe4006c7947 */ /* 0x000fea000383ffff */
        .weak           $__internal_0_$__cuda_sm10x_tcgen05_guardrail_trap_col_being_dealloced_not_returned_by_alloc
        .type           $__internal_0_$__cuda_sm10x_tcgen05_guardrail_trap_col_being_dealloced_not_returned_by_alloc,@function
        .size           $__internal_0_$__cuda_sm10x_tcgen05_guardrail_trap_col_being_dealloced_not_returned_by_alloc,($__internal_1_$__cuda_sm10x_tcgen05_guardrail_trap_phase_invalid_during_alloc - $__internal_0_$__cuda_sm10x_tcgen05_guardrail_trap_col_being_dealloced_not_returned_by_alloc)
$__internal_0_$__cuda_sm10x_tcgen05_guardrail_trap_col_being_dealloced_not_returned_by_alloc:
[----:B------:R-:W-:Y:S05]  /*a410*/  BPT.TRAP 0x1 ;  /* 0x000000040000795c */ /* 0x000fea0000300000 */
[----:B------:R-:W-:-:S04]  /*a420*/  HFMA2 R3, -RZ, RZ, 0, 0 ;  /* 0x00000000ff037431 */ /* 0x000fc800000001ff */
[----:B------:R-:W-:Y:S05]  /*a430*/  RET.REL.NODEC R2 `(_ZN7cutlass13device_kernelINS_4gemm6kernel13GemmUniversalIN4cute5tupleIJiiiiEEENS1_10collective13CollectiveMmaINS1_35MainloopSm100TmaUmmaWarpSpecializedILi4ELi2ELi4ENS5_IJNS4_1CILi4EEENSA_ILi2EEENSA_ILi1EEEEEEEENS5_IJNSA_ILi64EEENSA_ILi256EEESG_EEENS_6half_tENS5_IJlSD_lEEESJ_SK_NS4_8TiledMMAINS4_8MMA_AtomIJNS4_20SM100_MMA_F16BF16_SSISJ_SJ_fLi64ELi256ELNS4_4UMMA5MajorE0ELSP_0ELNSO_7ScaleInE0ELSQ_0EEEEEENS4_6LayoutINS5_IJSD_SD_SD_EEENS5_IJNSA_ILi0EEESV_SV_EEEEENS5_IJNS4_10UnderscoreESY_SY_EEEEENS4_23SM90_TMA_LOAD_MULTICASTENS4_14ComposedLayoutINS4_7SwizzleILi3ELi4ELi3EEENS4_18smem_ptr_flag_bitsILi16EEENST_INS5_IJNSA_ILi8EEESG_EEENS5_IJSG_SD_EEEEEEEvNS4_8identityES11_S1B_vS1C_EENS_8epilogue10collective18CollectiveEpilogueINS1E_23Sm100TmaWarpSpecializedILi4ELi2ELi32ELb1ELb0EEEJSI_NS5_IJNST_ISG_SD_EES1J_EEESJ_SK_SJ_SK_NS1E_6fusion15FusionCallbacksIS1I_NS1L_17LinearCombinationISJ_fSJ_fLNS_15FloatRoundStyleE2EEESI_S1K_JEEENS4_5SM1004TMEM4LOAD26SM100_TMEM_LOAD_16dp256b8xENS4_13SM90_TMA_LOADES1B_NS4_17SM75_U32x4_LDSM_NENS4_14SM90_TMA_STOREES1B_NS4_17SM90_U32x4_STSM_NENS4_39AutoVectorizingCopyWithAssumedAlignmentILi128EEEEEEvvEEEEvNT_6ParamsE) ;  /* 0xffffff5802f07950 */ /* 0x000fea0003c3ffff */
        .weak           $__internal_1_$__cuda_sm10x_tcgen05_guardrail_trap_phase_invalid_during_alloc
        .type           $__internal_1_$__cuda_sm10x_tcgen05_guardrail_trap_phase_invalid_during_alloc,@function
        .size           $__internal_1_$__cuda_sm10x_tcgen05_guardrail_trap_phase_invalid_during_alloc,($__internal_2_$__cuda_sm10x_tcgen05_guardrail_trap_unallocated_columns_being_dealloced - $__internal_1_$__cuda_sm10x_tcgen05_guardrail_trap_phase_invalid_during_alloc)
$__internal_1_$__cuda_sm10x_tcgen05_guardrail_trap_phase_invalid_during_alloc:
[----:B------:R-:W-:Y:S05]  /*a440*/  BPT.TRAP 0x1 ;  /* 0x000000040000795c */ /* 0x000fea0000300000 */
[----:B------:R-:W-:-:S04]  /*a450*/  MOV R5, 0x0 ;  /* 0x0000000000057802 */ /* 0x000fc80000000f00 */
[----:B------:R-:W-:Y:S05]  /*a460*/  RET.REL.NODEC R4 `(_ZN7cutlass13device_kernelINS_4gemm6kernel13GemmUniversalIN4cute5tupleIJiiiiEEENS1_10collective13CollectiveMmaINS1_35MainloopSm100TmaUmmaWarpSpecializedILi4ELi2ELi4ENS5_IJNS4_1CILi4EEENSA_ILi2EEENSA_ILi1EEEEEEEENS5_IJNSA_ILi64EEENSA_ILi256EEESG_EEENS_6half_tENS5_IJlSD_lEEESJ_SK_NS4_8TiledMMAINS4_8MMA_AtomIJNS4_20SM100_MMA_F16BF16_SSISJ_SJ_fLi64ELi256ELNS4_4UMMA5MajorE0ELSP_0ELNSO_7ScaleInE0ELSQ_0EEEEEENS4_6LayoutINS5_IJSD_SD_SD_EEENS5_IJNSA_ILi0EEESV_SV_EEEEENS5_IJNS4_10UnderscoreESY_SY_EEEEENS4_23SM90_TMA_LOAD_MULTICASTENS4_14ComposedLayoutINS4_7SwizzleILi3ELi4ELi3EEENS4_18smem_ptr_flag_bitsILi16EEENST_INS5_IJNSA_ILi8EEESG_EEENS5_IJSG_SD_EEEEEEEvNS4_8identityES11_S1B_vS1C_EENS_8epilogue10collective18CollectiveEpilogueINS1E_23Sm100TmaWarpSpecializedILi4ELi2ELi32ELb1ELb0EEEJSI_NS5_IJNST_ISG_SD_EES1J_EEESJ_SK_SJ_SK_NS1E_6fusion15FusionCallbacksIS1I_NS1L_17LinearCombinationISJ_fSJ_fLNS_15FloatRoundStyleE2EEESI_S1K_JEEENS4_5SM1004TMEM4LOAD26SM100_TMEM_LOAD_16dp256b8xENS4_13SM90_TMA_LOADES1B_NS4_17SM75_U32x4_LDSM_NENS4_14SM90_TMA_STOREES1B_NS4_17SM90_U32x4_STSM_NENS4_39AutoVectorizingCopyWithAssumedAlignmentILi128EEEEEEvvEEEEvNT_6ParamsE) ;  /* 0xffffff5804e47950 */ /* 0x000fea0003c3ffff */
        .weak           $__internal_2_$__cuda_sm10x_tcgen05_guardrail_trap_unallocated_columns_being_dealloced
        .type           $__internal_2_$__cuda_sm10x_tcgen05_guardrail_trap_unallocated_columns_being_dealloced,@function
        .size           $__internal_2_$__cuda_sm10x_tcgen05_guardrail_trap_unallocated_columns_being_dealloced,(.L_x_183 - $__internal_2_$__cuda_sm10x_tcgen05_guardrail_trap_unallocated_columns_being_dealloced)
$__internal_2_$__cuda_sm10x_tcgen05_guardrail_trap_unallocated_columns_being_dealloced:
[----:B------:R-:W-:Y:S05]  /*a470*/  BPT.TRAP 0x1 ;  /* 0x000000040000795c */ /* 0x000fea0000300000 */
[----:B------:R-:W-:-:S04]  /*a480*/  HFMA2 R3, -RZ, RZ, 0, 0 ;  /* 0x00000000ff037431 */ /* 0x000fc800000001ff */
[----:B------:R-:W-:Y:S05]  /*a490*/  RET.REL.NODEC R2 `(_ZN7cutlass13device_kernelINS_4gemm6kernel13GemmUniversalIN4cute5tupleIJiiiiEEENS1_10collective13CollectiveMmaINS1_35MainloopSm100TmaUmmaWarpSpecializedILi4ELi2ELi4ENS5_IJNS4_1CILi4EEENSA_ILi2EEENSA_ILi1EEEEEEEENS5_IJNSA_ILi64EEENSA_ILi256EEESG_EEENS_6half_tENS5_IJlSD_lEEESJ_SK_NS4_8TiledMMAINS4_8MMA_AtomIJNS4_20SM100_MMA_F16BF16_SSISJ_SJ_fLi64ELi256ELNS4_4UMMA5MajorE0ELSP_0ELNSO_7ScaleInE0ELSQ_0EEEEEENS4_6LayoutINS5_IJSD_SD_SD_EEENS5_IJNSA_ILi0EEESV_SV_EEEEENS5_IJNS4_10UnderscoreESY_SY_EEEEENS4_23SM90_TMA_LOAD_MULTICASTENS4_14ComposedLayoutINS4_7SwizzleILi3ELi4ELi3EEENS4_18smem_ptr_flag_bitsILi16EEENST_INS5_IJNSA_ILi8EEESG_EEENS5_IJSG_SD_EEEEEEEvNS4_8identityES11_S1B_vS1C_EENS_8epilogue10collective18CollectiveEpilogueINS1E_23Sm100TmaWarpSpecializedILi4ELi2ELi32ELb1ELb0EEEJSI_NS5_IJNST_ISG_SD_EES1J_EEESJ_SK_SJ_SK_NS1E_6fusion15FusionCallbacksIS1I_NS1L_17LinearCombinationISJ_fSJ_fLNS_15FloatRoundStyleE2EEESI_S1K_JEEENS4_5SM1004TMEM4LOAD26SM100_TMEM_LOAD_16dp256b8xENS4_13SM90_TMA_LOADES1B_NS4_17SM75_U32x4_LDSM_NENS4_14SM90_TMA_STOREES1B_NS4_17SM90_U32x4_STSM_NENS4_39AutoVectorizingCopyWithAssumedAlignmentILi128EEEEEEvvEEEEvNT_6ParamsE) ;  /* 0xffffff5802d87950 */ /* 0x000fea0003c3ffff */
.L_x_182:
[----:B------:R-:W-:-:S00]  /*a4a0*/  BRA `(.L_x_182) ;  /* 0xfffffffc00fc7947 */ /* 0x000fc0000383ffff */
[----:B------:R-:W-:-:S00]  /*a4b0*/  NOP ;  /* 0x0000000000007918 */ /* 0x000fc00000000000 */
        /* <DEDUP_REMOVED lines=12> */
.L_x_183:


//--------------------- .nv.global.init           --------------------------
	.section	.nv.global.init,"aw",@progbits
.nv.global.init:
	.type		$str$27,@object
	.size		$str$27,($str$28 - $str$27)
$str$27:
        /*0000*/ 	.byte	0x28, 0x61, 0x64, 0x64, 0x72, 0x65, 0x73, 0x73, 0x20, 0x26, 0x20, 0x6d, 0x61, 0x73, 0x6b, 0x29
        /*0010*/ 	.byte	0x20, 0x3d, 0x3d, 0x20, 0x30, 0x00
	.type		$str$28,@object
	.size		$str$28,($str$26 - $str$28)
$str$28:
        /*0016*/ 	.byte	0x2f, 0x74, 0x6d, 0x70, 0x2f, 0x63, 0x75, 0x74, 0x6c, 0x61, 0x73, 0x73, 0x5f, 0x73, 0x77, 0x65
        /*0026*/ 	.byte	0x65, 0x70, 0x5f, 0x73, 0x72, 0x63, 0x2f, 0x69, 0x6e, 0x63, 0x6c, 0x75, 0x64, 0x65, 0x2f, 0x63
        /*0036*/ 	.byte	0x75, 0x74, 0x65, 0x2f, 0x70, 0x6f, 0x69, 0x6e, 0x74, 0x65, 0x72, 0x5f, 0x66, 0x6c, 0x61, 0x67
        /*0046*/ 	.byte	0x67, 0x65, 0x64, 0x2e, 0x68, 0x70, 0x70, 0x00
	.type		$str$26,@object
	.size		$str$26,($str$25 - $str$26)
$str$26:
        /*004e*/ 	.byte	0x2f, 0x74, 0x6d, 0x70, 0x2f, 0x63, 0x75, 0x74, 0x6c, 0x61, 0x73, 0x73, 0x5f, 0x73, 0x77, 0x65
        /*005e*/ 	.byte	0x65, 0x70, 0x5f, 0x73, 0x72, 0x63, 0x2f, 0x69, 0x6e, 0x63, 0x6c, 0x75, 0x64, 0x65, 0x2f, 0x63
        /*006e*/ 	.byte	0x75, 0x74, 0x65, 0x2f, 0x61, 0x74, 0x6f, 0x6d, 0x2f, 0x63, 0x6f, 0x70, 0x79, 0x5f, 0x74, 0x72
        /*007e*/ 	.byte	0x61, 0x69, 0x74, 0x73, 0x5f, 0x73, 0x6d, 0x31, 0x30, 0x30, 0x2e, 0x68, 0x70, 0x70, 0x00
	.type		$str$25,@object
	.size		$str$25,(__unnamed_1 - $str$25)
$str$25:
        /*008d*/ 	.byte	0x28, 0x28, 0x75, 0x69, 0x6e, 0x74, 0x33, 0x32, 0x5f, 0x74, 0x28, 0x74, 0x68, 0x72, 0x65, 0x61
        /*009d*/ 	.byte	0x64, 0x49, 0x64, 0x78, 0x2e, 0x78, 0x29, 0x20, 0x2f, 0x20, 0x33, 0x32, 0x29, 0x20, 0x25, 0x20
        /*00ad*/ 	.byte	0x34, 0x29, 0x20, 0x3d, 0x3d, 0x20, 0x28, 0x28, 0x28, 0x74, 0x6d, 0x65, 0x6d, 0x5f, 0x61, 0x64
        /*00bd*/ 	.byte	0x64, 0x72, 0x20, 0x3e, 0x3e, 0x20, 0x31, 0x36, 0x29, 0x20, 0x2f, 0x20, 0x33, 0x32, 0x29, 0x20
        /*00cd*/ 	.byte	0x25, 0x20, 0x34, 0x29, 0x00
	.type		__unnamed_1,@object
	.size		__unnamed_1,(__unnamed_2 - __unnamed_1)
__unnamed_1:
        /*00d2*/ 	.byte	0x61, 0x75, 0x74, 0x6f, 0x20, 0x63, 0x75, 0x74, 0x65, 0x3a, 0x3a, 0x61, 0x73, 0x5f, 0x70, 0x6f
        /* <DEDUP_REMOVED lines=24> */
        /*0262*/ 	.byte	0x3e, 0x3e, 0x3e, 0x5d, 0x00
	.type		__unnamed_2,@object
	.size		__unnamed_2,(.L_2 - __unnamed_2)
__unnamed_2:
        /* <DEDUP_REMOVED lines=46> */
        /*0547*/ 	.byte	0x75, 0x74, 0x65, 0x3a, 0x3a, 0x43, 0x3c, 0x30, 0x3e, 0x3e, 0x3e, 0x3e, 0x5d, 0x00
.L_2:


//--------------------- .nv.shared._ZN7cutlass13device_kernelINS_4gemm6kernel13GemmUniversalIN4cute5tupleIJiiiiEEENS1_10collective13CollectiveMmaINS1_35MainloopSm100TmaUmmaWarpSpecializedILi4ELi2ELi4ENS5_IJNS4_1CILi4EEENSA_ILi2EEENSA_ILi1EEEEEEEENS5_IJNSA_ILi64EEENSA_ILi256EEESG_EEENS_6half_tENS5_IJlSD_lEEESJ_SK_NS4_8TiledMMAINS4_8MMA_AtomIJNS4_20SM100_MMA_F16BF16_SSISJ_SJ_fLi64ELi256ELNS4_4UMMA5MajorE0ELSP_0ELNSO_7ScaleInE0ELSQ_0EEEEEENS4_6LayoutINS5_IJSD_SD_SD_EEENS5_IJNSA_ILi0EEESV_SV_EEEEENS5_IJNS4_10UnderscoreESY_SY_EEEEENS4_23SM90_TMA_LOAD_MULTICASTENS4_14ComposedLayoutINS4_7SwizzleILi3ELi4ELi3EEENS4_18smem_ptr_flag_bitsILi16EEENST_INS5_IJNSA_ILi8EEESG_EEENS5_IJSG_SD_EEEEEEEvNS4_8identityES11_S1B_vS1C_EENS_8epilogue10collective18CollectiveEpilogueINS1E_23Sm100TmaWarpSpecializedILi4ELi2ELi32ELb1ELb0EEEJSI_NS5_IJNST_ISG_SD_EES1J_EEESJ_SK_SJ_SK_NS1E_6fusion15FusionCallbacksIS1I_NS1L_17LinearCombinationISJ_fSJ_fLNS_15FloatRoundStyleE2EEESI_S1K_JEEENS4_5SM1004TMEM4LOAD26SM100_TMEM_LOAD_16dp256b8xENS4_13SM90_TMA_LOADES1B_NS4_17SM75_U32x4_LDSM_NENS4_14SM90_TMA_STOREES1B_NS4_17SM90_U32x4_STSM_NENS4_39AutoVectorizingCopyWithAssumedAlignmentILi128EEEEEEvvEEEEvNT_6ParamsE --------------------------
	.section	.nv.shared._ZN7cutlass13device_kernelINS_4gemm6kernel13GemmUniversalIN4cute5tupleIJiiiiEEENS1_10collective13CollectiveMmaINS1_35MainloopSm100TmaUmmaWarpSpecializedILi4ELi2ELi4ENS5_IJNS4_1CILi4EEENSA_ILi2EEENSA_ILi1EEEEEEEENS5_IJNSA_ILi64EEENSA_ILi256EEESG_EEENS_6half_tENS5_IJlSD_lEEESJ_SK_NS4_8TiledMMAINS4_8MMA_AtomIJNS4_20SM100_MMA_F16BF16_SSISJ_SJ_fLi64ELi256ELNS4_4UMMA5MajorE0ELSP_0ELNSO_7ScaleInE0ELSQ_0EEEEEENS4_6LayoutINS5_IJSD_SD_SD_EEENS5_IJNSA_ILi0EEESV_SV_EEEEENS5_IJNS4_10UnderscoreESY_SY_EEEEENS4_23SM90_TMA_LOAD_MULTICASTENS4_14ComposedLayoutINS4_7SwizzleILi3ELi4ELi3EEENS4_18smem_ptr_flag_bitsILi16EEENST_INS5_IJNSA_ILi8EEESG_EEENS5_IJSG_SD_EEEEEEEvNS4_8identityES11_S1B_vS1C_EENS_8epilogue10collective18CollectiveEpilogueINS1E_23Sm100TmaWarpSpecializedILi4ELi2ELi32ELb1ELb0EEEJSI_NS5_IJNST_ISG_SD_EES1J_EEESJ_SK_SJ_SK_NS1E_6fusion15FusionCallbacksIS1I_NS1L_17LinearCombinationISJ_fSJ_fLNS_15FloatRoundStyleE2EEESI_S1K_JEEENS4_5SM1004TMEM4LOAD26SM100_TMEM_LOAD_16dp256b8xENS4_13SM90_TMA_LOADES1B_NS4_17SM75_U32x4_LDSM_NENS4_14SM90_TMA_STOREES1B_NS4_17SM90_U32x4_STSM_NENS4_39AutoVectorizingCopyWithAssumedAlignmentILi128EEEEEEvvEEEEvNT_6ParamsE,"aw",@nobits
	.sectionflags	@""
	.align	16
	.zero		1024


//--------------------- .nv.shared.reserved.0     --------------------------
	.section	.nv.shared.reserved.0,"aw",@nobits
	.weak		__nv_reservedSMEM_offset_0_alias
	.size		__nv_reservedSMEM_offset_0_alias, 0, 64
	.other		__nv_reservedSMEM_offset_0_alias,@"STO_CUDA_RESERVED_SHARED STV_DEFAULT"
__nv_reservedSMEM_offset_0_alias:
	.zero		0
.nv.shared.reserved.0:
	.zero		64
	.weak		__nv_reservedSMEM_tcgen05_partition
	.type		__nv_reservedSMEM_tcgen05_partition,@object
	.size		__nv_reservedSMEM_tcgen05_partition,(.L_0 - __nv_reservedSMEM_tcgen05_partition)
__nv_reservedSMEM_tcgen05_partition:
	.zero		32
.L_0:


//--------------------- .nv.global                --------------------------
	.section	.nv.global,"aw",@nobits
.nv.global:
	.type		_ZN40_INTERNAL_27aa91f2_4_k_cu_7c2d5624_337814cute1_E,@object
	.size		_ZN40_INTERNAL_27aa91f2_4_k_cu_7c2d5624_337814cute1_E,(_ZN40_INTERNAL_27aa91f2_4_k_cu_7c2d5624_337814cuda3std3__45__cpo6cbeginE - _ZN40_INTERNAL_27aa91f2_4_k_cu_7c2d5624_337814cute1_E)
_ZN40_INTERNAL_27aa91f2_4_k_cu_7c2d5624_337814cute1_E:
	.zero		1
	.type		_ZN40_INTERNAL_27aa91f2_4_k_cu_7c2d5624_337814cuda3std3__45__cpo6cbeginE,@object
	.size		_ZN40_INTERNAL_27aa91f2_4_k_cu_7c2d5624_337814cuda3std3__45__cpo6cbeginE,(_ZN40_INTERNAL_27aa91f2_4_k_cu_7c2d5624_337814cuda3std3__48in_placeE - _ZN40_INTERNAL_27aa91f2_4_k_cu_7c2d5624_337814cuda3std3__45__cpo6cbeginE)
_ZN40_INTERNAL_27aa91f2_4_k_cu_7c2d5624_337814cuda3std3__45__cpo6cbeginE:
	.zero		1
	.type		_ZN40_INTERNAL_27aa91f2_4_k_cu_7c2d5624_337814cuda3std3__48in_placeE,@object
	.size		_ZN40_INTERNAL_27aa91f2_4_k_cu_7c2d5624_337814cuda3std3__48in_placeE,(_ZN40_INTERNAL_27aa91f2_4_k_cu_7c2d5624_337814cuda3std6ranges3__45__cpo9iter_moveE - _ZN40_INTERNAL_27aa91f2_4_k_cu_7c2d5624_337814cuda3std3__48in_placeE)
_ZN40_INTERNAL_27aa91f2_4_k_cu_7c2d5624_337814cuda3std3__48in_placeE:
	.zero		1
	.type		_ZN40_INTERNAL_27aa91f2_4_k_cu_7c2d5624_337814cuda3std6ranges3__45__cpo9iter_moveE,@object
	.size		_ZN40_INTERNAL_27aa91f2_4_k_cu_7c2d5624_337814cuda3std6ranges3__45__cpo9iter_moveE,(_ZN40_INTERNAL_27aa91f2_4_k_cu_7c2d5624_337814cuda3std3__45__cpo5beginE - _ZN40_INTERNAL_27aa91f2_4_k_cu_7c2d5624_337814cuda3std6ranges3__45__cpo9iter_moveE)
_ZN40_INTERNAL_27aa91f2_4_k_cu_7c2d5624_337814cuda3std6ranges3__45__cpo9iter_moveE:
	.zero		1
	.type		_ZN40_INTERNAL_27aa91f2_4_k_cu_7c2d5624_337814cuda3std3__45__cpo5beginE,@object
	.size		_ZN40_INTERNAL_27aa91f2_4_k_cu_7c2d5624_337814cuda3std3__45__cpo5beginE,(_ZN40_INTERNAL_27aa91f2_4_k_cu_7c2d5624_337814cuda3std3__442_GLOBAL__N__27aa91f2_4_k_cu_7c2d5624_337816ignoreE - _ZN40_INTERNAL_27aa91f2_4_k_cu_7c2d5624_337814cuda3std3__45__cpo5beginE)
_ZN40_INTERNAL_27aa91f2_4_k_cu_7c2d5624_337814cuda3std3__45__cpo5beginE:
	.zero		1
	.type		_ZN40_INTERNAL_27aa91f2_4_k_cu_7c2d5624_337814cuda3std3__442_GLOBAL__N__27aa91f2_4_k_cu_7c2d5624_337816ignoreE,@object
	.size		_ZN40_INTERNAL_27aa91f2_4_k_cu_7c2d5624_337814cuda3std3__442_GLOBAL__N__27aa91f2_4_k_cu_7c2d5624_337816ignoreE,(_ZN40_INTERNAL_27aa91f2_4_k_cu_7c2d5624_337814cute7productE - _ZN40_INTERNAL_27aa91f2_4_k_cu_7c2d5624_337814cuda3std3__442_GLOBAL__N__27aa91f2_4_k_cu_7c2d5624_337816ignoreE)
_ZN40_INTERNAL_27aa91f2_4_k_cu_7c2d5624_337814cuda3std3__442_GLOBAL__N__27aa91f2_4_k_cu_7c2d5624_337816ignoreE:
	.zero		1
	.type		_ZN40_INTERNAL_27aa91f2_4_k_cu_7c2d5624_337814cute7productE,@object
	.size		_ZN40_INTERNAL_27aa91f2_4_k_cu_7c2d5624_337814cute7productE,(_ZN40_INTERNAL_27aa91f2_4_k_cu_7c2d5624_337814cuda3std3__45__cpo3endE - _ZN40_INTERNAL_27aa91f2_4_k_cu_7c2d5624_337814cute7productE)
_ZN40_INTERNAL_27aa91f2_4_k_cu_7c2d5624_337814cute7productE:
	.zero		1
	.type		_ZN40_INTERNAL_27aa91f2_4_k_cu_7c2d5624_337814cuda3std3__45__cpo3endE,@object
	.size		_ZN40_INTERNAL_27aa91f2_4_k_cu_7c2d5624_337814cuda3std3__45__cpo3endE,(_ZN40_INTERNAL_27aa91f2_4_k_cu_7c2d5624_337814cuda3std3__419piecewise_constructE - _ZN40_INTERNAL_27aa91f2_4_k_cu_7c2d5624_337814cuda3std3__45__cpo3endE)
_ZN40_INTERNAL_27aa91f2_4_k_cu_7c2d5624_337814cuda3std3__45__cpo3endE:
	.zero		1
	.type		_ZN40_INTERNAL_27aa91f2_4_k_cu_7c2d5624_337814cuda3std3__419piecewise_constructE,@object
	.size		_ZN40_INTERNAL_27aa91f2_4_k_cu_7c2d5624_337814cuda3std3__419piecewise_constructE,(_ZN40_INTERNAL_27aa91f2_4_k_cu_7c2d5624_337814cuda3std3__45__cpo4cendE - _ZN40_INTERNAL_27aa91f2_4_k_cu_7c2d5624_337814cuda3std3__419piecewise_constructE)
_ZN40_INTERNAL_27aa91f2_4_k_cu_7c2d5624_337814cuda3std3__419piecewise_constructE:
	.zero		1
	.type		_ZN40_INTERNAL_27aa91f2_4_k_cu_7c2d5624_337814cuda3std3__45__cpo4cendE,@object
	.size		_ZN40_INTERNAL_27aa91f2_4_k_cu_7c2d5624_337814cuda3std3__45__cpo4cendE,(_ZN40_INTERNAL_27aa91f2_4_k_cu_7c2d5624_337814cuda3std6ranges3__45__cpo4swapE - _ZN40_INTERNAL_27aa91f2_4_k_cu_7c2d5624_337814cuda3std3__45__cpo4cendE)
_ZN40_INTERNAL_27aa91f2_4_k_cu_7c2d5624_337814cuda3std3__45__cpo4cendE:
	.zero		1
	.type		_ZN40_INTERNAL_27aa91f2_4_k_cu_7c2d5624_337814cuda3std6ranges3__45__cpo4swapE,@object
	.size		_ZN40_INTERNAL_27aa91f2_4_k_cu_7c2d5624_337814cuda3std6ranges3__45__cpo4swapE,(.L_10 - _ZN40_INTERNAL_27aa91f2_4_k_cu_7c2d5624_337814cuda3std6ranges3__45__cpo4swapE)
_ZN40_INTERNAL_27aa91f2_4_k_cu_7c2d5624_337814cuda3std6ranges3__45__cpo4swapE:
	.zero		1
.L_10:


//--------------------- .nv.constant0._ZN7cutlass13device_kernelINS_4gemm6kernel13GemmUniversalIN4cute5tupleIJiiiiEEENS1_10collective13CollectiveMmaINS1_35MainloopSm100TmaUmmaWarpSpecializedILi4ELi2ELi4ENS5_IJNS4_1CILi4EEENSA_ILi2EEENSA_ILi1EEEEEEEENS5_IJNSA_ILi64EEENSA_ILi256EEESG_EEENS_6half_tENS5_IJlSD_lEEESJ_SK_NS4_8TiledMMAINS4_8MMA_AtomIJNS4_20SM100_MMA_F16BF16_SSISJ_SJ_fLi64ELi256ELNS4_4UMMA5MajorE0ELSP_0ELNSO_7ScaleInE0ELSQ_0EEEEEENS4_6LayoutINS5_IJSD_SD_SD_EEENS5_IJNSA_ILi0EEESV_SV_EEEEENS5_IJNS4_10UnderscoreESY_SY_EEEEENS4_23SM90_TMA_LOAD_MULTICASTENS4_14ComposedLayoutINS4_7SwizzleILi3ELi4ELi3EEENS4_18smem_ptr_flag_bitsILi16EEENST_INS5_IJNSA_ILi8EEESG_EEENS5_IJSG_SD_EEEEEEEvNS4_8identityES11_S1B_vS1C_EENS_8epilogue10collective18CollectiveEpilogueINS1E_23Sm100TmaWarpSpecializedILi4ELi2ELi32ELb1ELb0EEEJSI_NS5_IJNST_ISG_SD_EES1J_EEESJ_SK_SJ_SK_NS1E_6fusion15FusionCallbacksIS1I_NS1L_17LinearCombinationISJ_fSJ_fLNS_15FloatRoundStyleE2EEESI_S1K_JEEENS4_5SM1004TMEM4LOAD26SM100_TMEM_LOAD_16dp256b8xENS4_13SM90_TMA_LOADES1B_NS4_17SM75_U32x4_LDSM_NENS4_14SM90_TMA_STOREES1B_NS4_17SM90_U32x4_STSM_NENS4_39AutoVectorizingCopyWithAssumedAlignmentILi128EEEEEEvvEEEEvNT_6ParamsE --------------------------
	.section	.nv.constant0._ZN7cutlass13device_kernelINS_4gemm6kernel13GemmUniversalIN4cute5tupleIJiiiiEEENS1_10collective13CollectiveMmaINS1_35MainloopSm100TmaUmmaWarpSpecializedILi4ELi2ELi4ENS5_IJNS4_1CILi4EEENSA_ILi2EEENSA_ILi1EEEEEEEENS5_IJNSA_ILi64EEENSA_ILi256EEESG_EEENS_6half_tENS5_IJlSD_lEEESJ_SK_NS4_8TiledMMAINS4_8MMA_AtomIJNS4_20SM100_MMA_F16BF16_SSISJ_SJ_fLi64ELi256ELNS4_4UMMA5MajorE0ELSP_0ELNSO_7ScaleInE0ELSQ_0EEEEEENS4_6LayoutINS5_IJSD_SD_SD_EEENS5_IJNSA_ILi0EEESV_SV_EEEEENS5_IJNS4_10UnderscoreESY_SY_EEEEENS4_23SM90_TMA_LOAD_MULTICASTENS4_14ComposedLayoutINS4_7SwizzleILi3ELi4ELi3EEENS4_18smem_ptr_flag_bitsILi16EEENST_INS5_IJNSA_ILi8EEESG_EEENS5_IJSG_SD_EEEEEEEvNS4_8identityES11_S1B_vS1C_EENS_8epilogue10collective18CollectiveEpilogueINS1E_23Sm100TmaWarpSpecializedILi4ELi2ELi32ELb1ELb0EEEJSI_NS5_IJNST_ISG_SD_EES1J_EEESJ_SK_SJ_SK_NS1E_6fusion15FusionCallbacksIS1I_NS1L_17LinearCombinationISJ_fSJ_fLNS_15FloatRoundStyleE2EEESI_S1K_JEEENS4_5SM1004TMEM4LOAD26SM100_TMEM_LOAD_16dp256b8xENS4_13SM90_TMA_LOADES1B_NS4_17SM75_U32x4_LDSM_NENS4_14SM90_TMA_STOREES1B_NS4_17SM90_U32x4_STSM_NENS4_39AutoVectorizingCopyWithAssumedAlignmentILi128EEEEEEvvEEEEvNT_6ParamsE,"a",@progbits
	.sectionflags	@""
	.align	4
.nv.constant0._ZN7cutlass13device_kernelINS_4gemm6kernel13GemmUniversalIN4cute5tupleIJiiiiEEENS1_10collective13CollectiveMmaINS1_35MainloopSm100TmaUmmaWarpSpecializedILi4ELi2ELi4ENS5_IJNS4_1CILi4EEENSA_ILi2EEENSA_ILi1EEEEEEEENS5_IJNSA_ILi64EEENSA_ILi256EEESG_EEENS_6half_tENS5_IJlSD_lEEESJ_SK_NS4_8TiledMMAINS4_8MMA_AtomIJNS4_20SM100_MMA_F16BF16_SSISJ_SJ_fLi64ELi256ELNS4_4UMMA5MajorE0ELSP_0ELNSO_7ScaleInE0ELSQ_0EEEEEENS4_6LayoutINS5_IJSD_SD_SD_EEENS5_IJNSA_ILi0EEESV_SV_EEEEENS5_IJNS4_10UnderscoreESY_SY_EEEEENS4_23SM90_TMA_LOAD_MULTICASTENS4_14ComposedLayoutINS4_7SwizzleILi3ELi4ELi3EEENS4_18smem_ptr_flag_bitsILi16EEENST_INS5_IJNSA_ILi8EEESG_EEENS5_IJSG_SD_EEEEEEEvNS4_8identityES11_S1B_vS1C_EENS_8epilogue10collective18CollectiveEpilogueINS1E_23Sm100TmaWarpSpecializedILi4ELi2ELi32ELb1ELb0EEEJSI_NS5_IJNST_ISG_SD_EES1J_EEESJ_SK_SJ_SK_NS1E_6fusion15FusionCallbacksIS1I_NS1L_17LinearCombinationISJ_fSJ_fLNS_15FloatRoundStyleE2EEESI_S1K_JEEENS4_5SM1004TMEM4LOAD26SM100_TMEM_LOAD_16dp256b8xENS4_13SM90_TMA_LOADES1B_NS4_17SM75_U32x4_LDSM_NENS4_14SM90_TMA_STOREES1B_NS4_17SM90_U32x4_STSM_NENS4_39AutoVectorizingCopyWithAssumedAlignmentILi128EEEEEEvvEEEEvNT_6ParamsE:
	.zero		2944


//--------------------- SYMBOLS --------------------------

	.type		.nv.reservedSmem.offset0,@object
	.size		.nv.reservedSmem.offset0,0x4
	.type		.nv.reservedSmem.cap,@object
	.size		.nv.reservedSmem.cap,0x4
	.type		__assertfail,@function
